	.target	sm_90a

	.elftype	@"ET_EXEC"


//--------------------- .note.nv.tkinfo           --------------------------
	.section	.note.nv.tkinfo,"",@"SHT_NOTE"
	.sectionflags	@"SHF_NOTE_NV_TKINFO"
	.tkinfo
        /*0018*/ 	.word	0x00000002
        /*0030*/ 	.string	""
        /*0030*/ 	.string	"ptxas"
        /*0030*/ 	.string	"Cuda compilation tools, release 13.0, V13.0.88"
        /*0030*/ 	.string	"Build cuda_13.0.r13.0/compiler.36424714_0"
        /*0030*/ 	.string	"-v  -suppress-debug-info  -lineinfo  -arch sm_90a "



//--------------------- .note.nv.cuinfo           --------------------------
	.section	.note.nv.cuinfo,"",@"SHT_NOTE"
	.sectionflags	@"SHF_NOTE_NV_CUINFO"
        /*0018*/ 	.short	0x0002
        /*001a*/ 	.short	0x005a
        /*001c*/ 	.short	0x0082
	.zero		2


//--------------------- .nv.info                  --------------------------
	.section	.nv.info,"",@"SHT_CUDA_INFO"
	.align	4


	//----- nvinfo : EIATTR_REGCOUNT
	.align		4
        /*0000*/ 	.byte	0x04, 0x2f
        /*0002*/ 	.short	(.L_1 - .L_0)
	.align		4
.L_0:
        /*0004*/ 	.word	index@(gluon_wgmma)
        /*0008*/ 	.word	0x0000009a


	//----- nvinfo : EIATTR_FRAME_SIZE
	.align		4
.L_1:
        /*000c*/ 	.byte	0x04, 0x11
        /*000e*/ 	.short	(.L_3 - .L_2)
	.align		4
.L_2:
        /*0010*/ 	.word	index@(gluon_wgmma)
        /*0014*/ 	.word	0x00000000


	//----- nvinfo : EIATTR_MIN_STACK_SIZE
	.align		4
.L_3:
        /*0018*/ 	.byte	0x04, 0x12
        /*001a*/ 	.short	(.L_5 - .L_4)
	.align		4
.L_4:
        /*001c*/ 	.word	index@(gluon_wgmma)
        /*0020*/ 	.word	0x00000000
.L_5:


//--------------------- .nv.compat                --------------------------
	.section	.nv.compat,"",@"SHT_CUDA_COMPAT_INFO"
	.align	4
        /*0000*/ 	.byte	0x02, 0x09, 0x01, 0x00, 0x02, 0x02, 0x04, 0x00, 0x02, 0x05, 0x05, 0x00, 0x03, 0x07, 0x01, 0x01
        /*0010*/ 	.byte	0x02, 0x03, 0x03, 0x00, 0x02, 0x06, 0x01, 0x00, 0x04, 0x0b, 0x08, 0x00, 0x00, 0x00, 0x00, 0x00
        /*0020*/ 	.byte	0x00, 0x00, 0x00, 0x00


//--------------------- .nv.info.gluon_wgmma      --------------------------
	.section	.nv.info.gluon_wgmma,"",@"SHT_CUDA_INFO"
	.sectionflags	@""
	.align	4


	//----- nvinfo : EIATTR_CUDA_API_VERSION
	.align		4
        /*0000*/ 	.byte	0x04, 0x37
        /*0002*/ 	.short	(.L_7 - .L_6)
.L_6:
        /*0004*/ 	.word	0x00000082


	//----- nvinfo : EIATTR_KPARAM_INFO
	.align		4
.L_7:
        /*0008*/ 	.byte	0x04, 0x17
        /*000a*/ 	.short	(.L_9 - .L_8)
.L_8:
        /*000c*/ 	.word	0x00000000
        /*0010*/ 	.short	0x000a
        /*0012*/ 	.short	0x0048
        /*0014*/ 	.byte	0x00, 0xf4, 0x21, 0x00


	//----- nvinfo : EIATTR_KPARAM_INFO
	.align		4
.L_9:
        /*0018*/ 	.byte	0x04, 0x17
        /*001a*/ 	.short	(.L_11 - .L_10)
.L_10:
        /*001c*/ 	.word	0x00000000
        /*0020*/ 	.short	0x0009
        /*0022*/ 	.short	0x0040
        /*0024*/ 	.byte	0x00, 0xf4, 0x21, 0x00


	//----- nvinfo : EIATTR_KPARAM_INFO
	.align		4
.L_11:
        /*0028*/ 	.byte	0x04, 0x17
        /*002a*/ 	.short	(.L_13 - .L_12)
.L_12:
        /*002c*/ 	.word	0x00000000
        /*0030*/ 	.short	0x0008
        /*0032*/ 	.short	0x0038
        /*0034*/ 	.byte	0x00, 0xf0, 0x21, 0x00


	//----- nvinfo : EIATTR_KPARAM_INFO
	.align		4
.L_13:
        /*0038*/ 	.byte	0x04, 0x17
        /*003a*/ 	.short	(.L_15 - .L_14)
.L_14:
        /*003c*/ 	.word	0x00000000
        /*0040*/ 	.short	0x0007
        /*0042*/ 	.short	0x0030
        /*0044*/ 	.byte	0x00, 0xf0, 0x21, 0x00


	//----- nvinfo : EIATTR_KPARAM_INFO
	.align		4
.L_15:
        /*0048*/ 	.byte	0x04, 0x17
        /*004a*/ 	.short	(.L_17 - .L_16)
.L_16:
        /*004c*/ 	.word	0x00000000
        /*0050*/ 	.short	0x0006
        /*0052*/ 	.short	0x0028
        /*0054*/ 	.byte	0x00, 0xf0, 0x21, 0x00


	//----- nvinfo : EIATTR_KPARAM_INFO
	.align		4
.L_17:
        /*0058*/ 	.byte	0x04, 0x17
        /*005a*/ 	.short	(.L_19 - .L_18)
.L_18:
        /*005c*/ 	.word	0x00000000
        /*0060*/ 	.short	0x0005
        /*0062*/ 	.short	0x0020
        /*0064*/ 	.byte	0x00, 0xf0, 0x11, 0x00


	//----- nvinfo : EIATTR_KPARAM_INFO
	.align		4
.L_19:
        /*0068*/ 	.byte	0x04, 0x17
        /*006a*/ 	.short	(.L_21 - .L_20)
.L_20:
        /*006c*/ 	.word	0x00000000
        /*0070*/ 	.short	0x0004
        /*0072*/ 	.short	0x001c
        /*0074*/ 	.byte	0x00, 0xf0, 0x11, 0x00


	//----- nvinfo : EIATTR_KPARAM_INFO
	.align		4
.L_21:
        /*0078*/ 	.byte	0x04, 0x17
        /*007a*/ 	.short	(.L_23 - .L_22)
.L_22:
        /*007c*/ 	.word	0x00000000
        /*0080*/ 	.short	0x0003
        /*0082*/ 	.short	0x0018
        /*0084*/ 	.byte	0x00, 0xf0, 0x11, 0x00


	//----- nvinfo : EIATTR_KPARAM_INFO
	.align		4
.L_23:
        /*0088*/ 	.byte	0x04, 0x17
        /*008a*/ 	.short	(.L_25 - .L_24)
.L_24:
        /*008c*/ 	.word	0x00000000
        /*0090*/ 	.short	0x0002
        /*0092*/ 	.short	0x0010
        /*0094*/ 	.byte	0x00, 0xf4, 0x21, 0x00


	//----- nvinfo : EIATTR_KPARAM_INFO
	.align		4
.L_25:
        /*0098*/ 	.byte	0x04, 0x17
        /*009a*/ 	.short	(.L_27 - .L_26)
.L_26:
        /*009c*/ 	.word	0x00000000
        /*00a0*/ 	.short	0x0001
        /*00a2*/ 	.short	0x0008
        /*00a4*/ 	.byte	0x00, 0xf4, 0x21, 0x00


	//----- nvinfo : EIATTR_KPARAM_INFO
	.align		4
.L_27:
        /*00a8*/ 	.byte	0x04, 0x17
        /*00aa*/ 	.short	(.L_29 - .L_28)
.L_28:
        /*00ac*/ 	.word	0x00000000
        /*00b0*/ 	.short	0x0000
        /*00b2*/ 	.short	0x0000
        /*00b4*/ 	.byte	0x00, 0xf4, 0x21, 0x00


	//----- nvinfo : EIATTR_SPARSE_MMA_MASK
	.align		4
.L_29:
        /*00b8*/ 	.byte	0x03, 0x50
        /*00ba*/ 	.short	0x0000


	//----- nvinfo : EIATTR_MAXREG_COUNT
	.align		4
        /*00bc*/ 	.byte	0x03, 0x1b
        /*00be*/ 	.short	0x00ff


	//----- nvinfo : EIATTR_NUM_BARRIERS
	.align		4
        /*00c0*/ 	.byte	0x02, 0x4c
        /*00c2*/ 	.byte	0x01
	.zero		1


	//----- nvinfo : EIATTR_MERCURY_ISA_VERSION
	.align		4
        /*00c4*/ 	.byte	0x03, 0x5f
        /*00c6*/ 	.short	0x0101


	//----- nvinfo : EIATTR_INT_WARP_WIDE_INSTR_OFFSETS
	.align		4
        /*00c8*/ 	.byte	0x04, 0x31
        /*00ca*/ 	.short	(.L_31 - .L_30)


	//   ....[0]....
.L_30:
        /*00cc*/ 	.word	0x00001640


	//   ....[1]....
        /*00d0*/ 	.word	0x00001660


	//   ....[2]....
        /*00d4*/ 	.word	0x00001670


	//   ....[3]....
        /*00d8*/ 	.word	0x00001680


	//   ....[4]....
        /*00dc*/ 	.word	0x00001790


	//   ....[5]....
        /*00e0*/ 	.word	0x00001d80


	//   ....[6]....
        /*00e4*/ 	.word	0x00001d90


	//   ....[7]....
        /*00e8*/ 	.word	0x00001e10


	//   ....[8]....
        /*00ec*/ 	.word	0x00001e20


	//   ....[9]....
        /*00f0*/ 	.word	0x000022f0


	//   ....[10]....
        /*00f4*/ 	.word	0x00002310


	//----- nvinfo : EIATTR_COOP_GROUP_MASK_REGIDS
	.align		4
.L_31:
        /*00f8*/ 	.byte	0x04, 0x29
        /*00fa*/ 	.short	(.L_33 - .L_32)


	//   ....[0]....
.L_32:
        /*00fc*/ 	.word	0xffffffff


	//   ....[1]....
        /*0100*/ 	.word	0xffffffff


	//   ....[2]....
        /*0104*/ 	.word	0xffffffff


	//----- nvinfo : EIATTR_COOP_GROUP_INSTR_OFFSETS
	.align		4
.L_33:
        /*0108*/ 	.byte	0x04, 0x28
        /*010a*/ 	.short	(.L_35 - .L_34)


	//   ....[0]....
.L_34:
        /*010c*/ 	.word	0x00000150


	//   ....[1]....
        /*0110*/ 	.word	0x00000720


	//   ....[2]....
        /*0114*/ 	.word	0x00000cd0


	//----- nvinfo : EIATTR_MBARRIER_INSTR_OFFSETS
	.align		4
.L_35:
        /*0118*/ 	.byte	0x04, 0x39
        /*011a*/ 	.short	(.L_37 - .L_36)


	//   ....[0]....
.L_36:
        /*011c*/ 	.word	0x000017f0
        /*0120*/ 	.word	0x000000ff
        /*0124*/ 	.word	0x00014000
        /*0128*/ 	.short	0x0100
        /*012a*/ 	.byte	0x14
	.zero		1


	//   ....[1]....
        /*012c*/ 	.word	0x00001810
        /*0130*/ 	.word	0x000000ff
        /*0134*/ 	.word	0x00014008
        /*0138*/ 	.short	0x0100
        /*013a*/ 	.byte	0x14
	.zero		1


	//   ....[2]....
        /*013c*/ 	.word	0x00001830
        /*0140*/ 	.word	0x000000ff
        /*0144*/ 	.word	0x00014010
        /*0148*/ 	.short	0x0100
        /*014a*/ 	.byte	0x14
	.zero		1


	//   ....[3]....
        /*014c*/ 	.word	0x00001850
        /*0150*/ 	.word	0x000000ff
        /*0154*/ 	.word	0x00014018
        /*0158*/ 	.short	0x0100
        /*015a*/ 	.byte	0x14
	.zero		1


	//   ....[4]....
        /*015c*/ 	.word	0x00001ee0
        /*0160*/ 	.word	0x000000ff
        /*0164*/ 	.word	0x00014000
        /*0168*/ 	.short	0x010a
        /*016a*/ 	.byte	0x15
	.zero		1


	//   ....[5]....
        /*016c*/ 	.word	0x00002270
        /*0170*/ 	.word	0x000000ff
        /*0174*/ 	.word	0x00014000
        /*0178*/ 	.short	0x0108
        /*017a*/ 	.byte	0x14
	.zero		1


	//   ....[6]....
        /*017c*/ 	.word	0x000023b0
        /*0180*/ 	.word	0x000000ff
        /*0184*/ 	.word	0x00014008
        /*0188*/ 	.short	0x0108
        /*018a*/ 	.byte	0x14
	.zero		1


	//   ....[7]....
        /*018c*/ 	.word	0x000024a0
        /*0190*/ 	.word	0x000000ff
        /*0194*/ 	.word	0x00014010
        /*0198*/ 	.short	0x0108
        /*019a*/ 	.byte	0x14
	.zero		1


	//   ....[8]....
        /*019c*/ 	.word	0x00002590
        /*01a0*/ 	.word	0x000000ff
        /*01a4*/ 	.word	0x00014018
        /*01a8*/ 	.short	0x0108
        /*01aa*/ 	.byte	0x14
	.zero		1


	//   ....[9]....
        /*01ac*/ 	.word	0x000028c0
        /*01b0*/ 	.word	0x000000ff
        /*01b4*/ 	.word	0x00014000
        /*01b8*/ 	.short	0x010a
        /*01ba*/ 	.byte	0x15
	.zero		1


	//----- nvinfo : EIATTR_NUM_MBARRIERS
	.align		4
.L_37:
        /*01bc*/ 	.byte	0x03, 0x38
        /*01be*/ 	.short	0x0004


	//----- nvinfo : EIATTR_EXIT_INSTR_OFFSETS
	.align		4
        /*01c0*/ 	.byte	0x04, 0x1c
        /*01c2*/ 	.short	(.L_39 - .L_38)


	//   ....[0]....
.L_38:
        /*01c4*/ 	.word	0x000028b0


	//----- nvinfo : EIATTR_REQNTID
	.align		4
.L_39:
        /*01c8*/ 	.byte	0x04, 0x10
        /*01ca*/ 	.short	(.L_41 - .L_40)
.L_40:
        /*01cc*/ 	.word	0x00000080
        /*01d0*/ 	.word	0x00000001
        /*01d4*/ 	.word	0x00000001


	//----- nvinfo : EIATTR_CRS_STACK_SIZE
	.align		4
.L_41:
        /*01d8*/ 	.byte	0x04, 0x1e
        /*01da*/ 	.short	(.L_43 - .L_42)
.L_42:
        /*01dc*/ 	.word	0x00000000


	//----- nvinfo : EIATTR_CBANK_PARAM_SIZE
	.align		4
.L_43:
        /*01e0*/ 	.byte	0x03, 0x19
        /*01e2*/ 	.short	0x0050


	//----- nvinfo : EIATTR_PARAM_CBANK
	.align		4
        /*01e4*/ 	.byte	0x04, 0x0a
        /*01e6*/ 	.short	(.L_45 - .L_44)
	.align		4
.L_44:
        /*01e8*/ 	.word	index@(.nv.constant0.gluon_wgmma)
        /*01ec*/ 	.short	0x0210
        /*01ee*/ 	.short	0x0050


	//----- nvinfo : EIATTR_SW_WAR
	.align		4
.L_45:
        /*01f0*/ 	.byte	0x04, 0x36
        /*01f2*/ 	.short	(.L_47 - .L_46)
.L_46:
        /*01f4*/ 	.word	0x00000008
.L_47:


//--------------------- .nv.callgraph             --------------------------
	.section	.nv.callgraph,"",@"SHT_CUDA_CALLGRAPH"
	.align	4
	.sectionentsize	8
	.align		4
        /*0000*/ 	.word	0x00000000
	.align		4
        /*0004*/ 	.word	0xffffffff
	.align		4
        /*0008*/ 	.word	0x00000000
	.align		4
        /*000c*/ 	.word	0xfffffffe
	.align		4
        /*0010*/ 	.word	0x00000000
	.align		4
        /*0014*/ 	.word	0xfffffffd
	.align		4
        /*0018*/ 	.word	0x00000000
	.align		4
        /*001c*/ 	.word	0xfffffffc


//--------------------- .text.gluon_wgmma         --------------------------
	.section	.text.gluon_wgmma,"ax",@progbits
	.align	128
        .global         gluon_wgmma
        .type           gluon_wgmma,@function
        .size           gluon_wgmma,(.L_x_52 - gluon_wgmma)
        .other          gluon_wgmma,@"STO_CUDA_ENTRY STV_DEFAULT"
gluon_wgmma:
.text.gluon_wgmma:
[----:B------:R-:W-:Y:S01]  /*0000*/  LDC R1, c[0x0][0x28] ;  /* 0x00000a00ff017b82 */ /* 0x000fe20000000800 */
[----:B------:R-:W1:Y:S07]  /*0010*/  S2R R0, SR_TID.X ;  /* 0x0000000000007919 */ /* 0x000e6e0000002100 */
[----:B------:R-:W2:Y:S01]  /*0020*/  S2UR UR4, SR_CgaCtaId ;  /* 0x00000000000479c3 */ /* 0x000ea20000008800 */
[----:B------:R-:W-:Y:S01]  /*0030*/  UMOV UR20, 0x400 ;  /* 0x0000040000147882 */ /* 0x000fe20000000000 */
[----:B------:R-:W-:Y:S01]  /*0040*/  ULDC UR6, c[0x0][0xc] ;  /* 0x0000030000067ab9 */ /* 0x000fe20000000800 */
[----:B------:R-:W-:Y:S01]  /*0050*/  ULDC.64 UR32, c[0x0][0x250] ;  /* 0x0000940000207ab9 */ /* 0x000fe20000000a00 */
[----:B------:R-:W-:Y:S04]  /*0060*/  BSSY B0, `(.L_x_0) ;  /* 0x000001f000007945 */ /* 0x000fe80003800000 */
[----:B------:R-:W3:Y:S08]  /*0070*/  LDC R6, c[0x0][0x228] ;  /* 0x00008a00ff067b82 */ /* 0x000ef00000000800 */
[----:B------:R-:W4:Y:S08]  /*0080*/  LDC R14, c[0x0][0x230] ;  /* 0x00008c00ff0e7b82 */ /* 0x000f300000000800 */
[----:B------:R-:W-:Y:S01]  /*0090*/  S2UR UR23, SR_CTAID.Y ;  /* 0x00000000001779c3 */ /* 0x000fe20000002600 */
[----:B--2---:R-:W-:-:S03]  /*00a0*/  ULEA UR20, UR4, UR20, 0x18 ;  /* 0x0000001404147291 */ /* 0x004fc6000f8ec03f */
[----:B------:R-:W-:Y:S01]  /*00b0*/  ULDC UR4, c[0x0][0x10] ;  /* 0x0000040000047ab9 */ /* 0x000fe20000000800 */
[----:B-1----:R-:W-:-:S03]  /*00c0*/  LOP3.LUT R2, R0, 0x7f, RZ, 0xc0, !PT ;  /* 0x0000007f00027812 */ /* 0x002fc600078ec0ff */
[----:B------:R-:W1:Y:S01]  /*00d0*/  S2UR UR5, SR_CTAID.Z ;  /* 0x00000000000579c3 */ /* 0x000e620000002700 */
[----:B---3--:R-:W-:Y:S01]  /*00e0*/  VIADD R6, R6, 0xffffffff ;  /* 0xffffffff06067836 */ /* 0x008fe20000000000 */
[C---:B------:R-:W-:Y:S02]  /*00f0*/  ISETP.GE.U32.AND P0, PT, R2.reuse, 0x20, PT ;  /* 0x000000200200780c */ /* 0x040fe40003f06070 */
[C---:B------:R-:W-:Y:S02]  /*0100*/  ISETP.NE.U32.AND P2, PT, R2.reuse, RZ, PT ;  /* 0x000000ff0200720c */ /* 0x040fe40003f45070 */
[----:B------:R-:W-:Y:S02]  /*0110*/  LEA R12, R2, UR20, 0x2 ;  /* 0x00000014020c7c11 */ /* 0x000fe4000f8e10ff */
[----:B------:R-:W2:Y:S01]  /*0120*/  S2UR UR34, SR_CTAID.X ;  /* 0x00000000002279c3 */ /* 0x000ea20000002500 */
[----:B----4-:R-:W-:-:S06]  /*0130*/  VIADD R13, R14, 0xffffffff ;  /* 0xffffffff0e0d7836 */ /* 0x010fcc0000000000 */
[----:B------:R3:W-:Y:S01]  /*0140*/  @!P0 STS [R12], RZ ;  /* 0x000000ff0c008388 */ /* 0x0007e20000000800 */
[----:B------:R-:W-:-:S03]  /*0150*/  NOP ;  /* 0x0000000000007918 */ /* 0x000fc60000000000 */
[----:B------:R3:W-:Y:S01]  /*0160*/  @!P2 STS [UR20+0x24], R6 ;  /* 0x00002406ff00a988 */ /* 0x0007e20008000814 */
[----:B-1----:R-:W-:-:S03]  /*0170*/  UIMAD UR4, UR5, UR4, UR23 ;  /* 0x00000004050472a4 */ /* 0x002fc6000f8e0217 */
[----:B------:R3:W-:Y:S01]  /*0180*/  @!P2 STS [UR20+0x20], R13 ;  /* 0x0000200dff00a988 */ /* 0x0007e20008000814 */
[----:B--2---:R-:W-:-:S04]  /*0190*/  UIMAD UR4, UR4, UR6, UR34 ;  /* 0x00000006040472a4 */ /* 0x004fc8000f8e0222 */
[----:B------:R-:W-:-:S03]  /*01a0*/  UIMAD UR5, UR4, 0x180, URZ ;  /* 0x00000180040578a4 */ /* 0x000fc6000f8e023f */
[----:B------:R-:W-:Y:S01]  /*01b0*/  UMOV UR4, URZ ;  /* 0x0000003f00047c82 */ /* 0x000fe20008000000 */
[----:B------:R-:W-:-:S04]  /*01c0*/  UIADD3 UR28, UP0, UR5, UR32, URZ ;  /* 0x00000020051c7290 */ /* 0x000fc8000ff1e03f */
[----:B------:R-:W-:Y:S01]  /*01d0*/  ULEA.HI.X.SX32 UR29, UR5, UR33, 0x1, UP0 ;  /* 0x00000021051d7291 */ /* 0x000fe200080f0e3f */
[----:B---3--:R-:W-:Y:S11]  /*01e0*/  @P2 BRA `(.L_x_1) ;  /* 0x0000000000182947 */ /* 0x008ff60003800000 */
[----:B------:R-:W1:Y:S01]  /*01f0*/  LDS R3, [UR20+0x8] ;  /* 0x00000814ff037984 */ /* 0x000e620008000800 */
[----:B------:R-:W2:Y:S01]  /*0200*/  LDC.64 R8, c[0x0][0x210] ;  /* 0x00008400ff087b82 */ /* 0x000ea20000000a00 */
[----:B------:R-:W-:Y:S02]  /*0210*/  IMAD.MOV.U32 R4, RZ, RZ, 0x70 ;  /* 0x00000070ff047424 */ /* 0x000fe400078e00ff */
[----:B--2---:R2:W-:Y:S03]  /*0220*/  STS.64 [UR20], R8 ;  /* 0x00000008ff007988 */ /* 0x0045e60008000a14 */
[----:B-1----:R-:W-:-:S05]  /*0230*/  LOP3.LUT R3, R3, 0x10, R4, 0xd8, !PT ;  /* 0x0000001003037812 */ /* 0x002fca00078ed804 */
[----:B------:R2:W-:Y:S02]  /*0240*/  STS [UR20+0x8], R3 ;  /* 0x00000803ff007988 */ /* 0x0005e40008000814 */
.L_x_1:
[----:B------:R-:W-:Y:S05]  /*0250*/  BSYNC B0 ;  /* 0x0000000000007941 */ /* 0x000fea0003800000 */
.L_x_0:
[----:B------:R-:W-:Y:S04]  /*0260*/  BSSY B0, `(.L_x_2) ;  /* 0x000000a000007945 */ /* 0x000fe80003800000 */
[----:B------:R-:W-:Y:S05]  /*0270*/  @P2 BRA `(.L_x_3) ;  /* 0x0000000000202947 */ /* 0x000fea0003800000 */
[----:B--2---:R-:W1:Y:S01]  /*0280*/  LDS R3, [UR20+0x34] ;  /* 0x00003414ff037984 */ /* 0x004e620008000800 */
[----:B------:R-:W-:Y:S02]  /*0290*/  IMAD.MOV.U32 R4, RZ, RZ, 0x1f000000 ;  /* 0x1f000000ff047424 */ /* 0x000fe400078e00ff */
[----:B------:R-:W-:Y:S01]  /*02a0*/  @!P2 IMAD.MOV.U32 R5, RZ, RZ, 0xff ;  /* 0x000000ffff05a424 */ /* 0x000fe200078e00ff */
[----:B------:R-:W2:Y:S02]  /*02b0*/  @!P2 LDS R8, [UR20+0x38] ;  /* 0x00003814ff08a984 */ /* 0x000ea40008000800 */
[----:B-1----:R-:W-:Y:S02]  /*02c0*/  LOP3.LUT R3, R3, 0xff000000, R4, 0xb8, !PT ;  /* 0xff00000003037812 */ /* 0x002fe400078eb804 */
[----:B--2---:R-:W-:-:S03]  /*02d0*/  @!P2 LOP3.LUT R4, R8, 0xff, R5, 0xb8, !PT ;  /* 0x000000ff0804a812 */ /* 0x004fc600078eb805 */
[----:B------:R1:W-:Y:S04]  /*02e0*/  STS [UR20+0x34], R3 ;  /* 0x00003403ff007988 */ /* 0x0003e80008000814 */
[----:B------:R1:W-:Y:S02]  /*02f0*/  @!P2 STS [UR20+0x38], R4 ;  /* 0x00003804ff00a988 */ /* 0x0003e40008000814 */
.L_x_3:
[----:B------:R-:W-:Y:S05]  /*0300*/  BSYNC B0 ;  /* 0x0000000000007941 */ /* 0x000fea0003800000 */
.L_x_2:
[----:B------:R-:W-:Y:S04]  /*0310*/  BSSY B0, `(.L_x_4) ;  /* 0x000000e000007945 */ /* 0x000fe80003800000 */
[----:B------:R-:W-:Y:S05]  /*0320*/  @P2 BRA `(.L_x_5) ;  /* 0x0000000000302947 */ /* 0x000fea0003800000 */
[----:B-1----:R-:W1:Y:S01]  /*0330*/  LDS R4, [UR20+0x34] ;  /* 0x00003414ff047984 */ /* 0x002e620008000800 */
[----:B------:R-:W3:Y:S03]  /*0340*/  LDC.64 R10, c[0x0][0x238] ;  /* 0x00008e00ff0a7b82 */ /* 0x000ee60000000a00 */
[----:B--2---:R-:W2:Y:S01]  /*0350*/  LDS R3, [UR20+0x1c] ;  /* 0x00001c14ff037984 */ /* 0x004ea20008000800 */
[C---:B---3--:R-:W-:Y:S01]  /*0360*/  SHF.L.U64.HI R8, R10.reuse, 0x1, R11 ;  /* 0x000000010a087819 */ /* 0x048fe2000001020b */
[----:B------:R-:W-:-:S03]  /*0370*/  IMAD.SHL.U32 R5, R10, 0x2, RZ ;  /* 0x000000020a057824 */ /* 0x000fc600078e00ff */
[--C-:B------:R-:W-:Y:S02]  /*0380*/  SHF.R.U32.HI R10, RZ, 0x4, R8.reuse ;  /* 0x00000004ff0a7819 */ /* 0x100fe40000011608 */
[----:B------:R-:W-:-:S05]  /*0390*/  SHF.R.U64 R5, R5, 0x4, R8 ;  /* 0x0000000405057819 */ /* 0x000fca0000001208 */
[----:B------:R3:W-:Y:S01]  /*03a0*/  STS [UR20+0xc], R5 ;  /* 0x00000c05ff007988 */ /* 0x0007e20008000814 */
[----:B-1----:R-:W-:Y:S02]  /*03b0*/  LOP3.LUT R4, R4, 0x7, RZ, 0xb8, !PT ;  /* 0x0000000704047812 */ /* 0x002fe400078eb8ff */
[----:B--2---:R-:W-:-:S03]  /*03c0*/  LOP3.LUT R3, R3, 0xf, R10, 0xb8, !PT ;  /* 0x0000000f03037812 */ /* 0x004fc600078eb80a */
[----:B------:R3:W-:Y:S04]  /*03d0*/  STS [UR20+0x34], R4 ;  /* 0x00003404ff007988 */ /* 0x0007e80008000814 */
[----:B------:R3:W-:Y:S02]  /*03e0*/  STS [UR20+0x1c], R3 ;  /* 0x00001c03ff007988 */ /* 0x0007e40008000814 */
.L_x_5:
[----:B------:R-:W-:Y:S05]  /*03f0*/  BSYNC B0 ;  /* 0x0000000000007941 */ /* 0x000fea0003800000 */
.L_x_4:
[----:B------:R-:W-:Y:S04]  /*0400*/  BSSY B1, `(.L_x_6) ;  /* 0x000001a000017945 */ /* 0x000fe80003800000 */
[----:B------:R-:W-:Y:S04]  /*0410*/  BSSY B0, `(.L_x_7) ;  /* 0x0000015000007945 */ /* 0x000fe80003800000 */
[----:B------:R-:W-:Y:S05]  /*0420*/  @P2 BRA `(.L_x_8) ;  /* 0x0000000000202947 */ /* 0x000fea0003800000 */
[----:B-123--:R-:W1:Y:S02]  /*0430*/  LDS R3, [UR20+0x34] ;  /* 0x00003414ff037984 */ /* 0x00ee640008000800 */
[----:B-1----:R-:W-:-:S05]  /*0440*/  LOP3.LUT R3, R3, 0x38, RZ, 0xb8, !PT ;  /* 0x0000003803037812 */ /* 0x002fca00078eb8ff */
[----:B------:R1:W-:Y:S01]  /*0450*/  STS [UR20+0x34], R3 ;  /* 0x00003403ff007988 */ /* 0x0003e20008000814 */
[----:B------:R-:W-:Y:S05]  /*0460*/  @P2 BRA `(.L_x_9) ;  /* 0x0000000000202947 */ /* 0x000fea0003800000 */
[----:B-1----:R-:W1:Y:S01]  /*0470*/  LDS R3, [UR20+0x8] ;  /* 0x00000814ff037984 */ /* 0x002e620008000800 */
[----:B------:R-:W-:-:S05]  /*0480*/  IMAD.MOV.U32 R4, RZ, RZ, 0x780 ;  /* 0x00000780ff047424 */ /* 0x000fca00078e00ff */
[----:B-1----:R-:W-:-:S05]  /*0490*/  LOP3.LUT R3, R3, 0x300, R4, 0xd8, !PT ;  /* 0x0000030003037812 */ /* 0x002fca00078ed804 */
[----:B------:R4:W-:Y:S02]  /*04a0*/  STS [UR20+0x8], R3 ;  /* 0x00000803ff007988 */ /* 0x0009e40008000814 */
.L_x_8:
[----:B------:R-:W-:Y:S05]  /*04b0*/  @P2 BRA `(.L_x_10) ;  /* 0x0000000000282947 */ /* 0x000fea0003800000 */
[----:B-1234-:R-:W1:Y:S02]  /*04c0*/  LDS R3, [UR20+0x8] ;  /* 0x00000814ff037984 */ /* 0x01ee640008000800 */
[----:B-1----:R-:W-:-:S05]  /*04d0*/  LOP3.LUT R3, R3, 0x1800, RZ, 0xb8, !PT ;  /* 0x0000180003037812 */ /* 0x002fca00078eb8ff */
[----:B------:R2:W-:Y:S02]  /*04e0*/  STS [UR20+0x8], R3 ;  /* 0x00000803ff007988 */ /* 0x0005e40008000814 */
.L_x_9:
[----:B------:R-:W-:Y:S05]  /*04f0*/  @P2 BREAK B0 ;  /* 0x0000000000002942 */ /* 0x000fea0003800000 */
[----:B------:R-:W-:Y:S05]  /*0500*/  @P2 BRA `(.L_x_11) ;  /* 0x0000000000242947 */ /* 0x000fea0003800000 */
[----:B------:R-:W3:Y:S01]  /*0510*/  LDS R4, [UR20+0x8] ;  /* 0x00000814ff047984 */ /* 0x000ee20008000800 */
[----:B-12---:R-:W-:-:S05]  /*0520*/  IMAD.MOV.U32 R3, RZ, RZ, 0x6000 ;  /* 0x00006000ff037424 */ /* 0x006fca00078e00ff */
[----:B---3--:R-:W-:-:S04]  /*0530*/  LOP3.LUT R3, R4, 0x4000, R3, 0xd8, !PT ;  /* 0x0000400004037812 */ /* 0x008fc800078ed803 */
[----:B------:R-:W-:-:S05]  /*0540*/  LOP3.LUT R3, R3, 0x400000, RZ, 0xb8, !PT ;  /* 0x0040000003037812 */ /* 0x000fca00078eb8ff */
[----:B------:R5:W-:Y:S02]  /*0550*/  STS [UR20+0x8], R3 ;  /* 0x00000803ff007988 */ /* 0x000be40008000814 */
.L_x_10:
[----:B------:R-:W-:Y:S05]  /*0560*/  BSYNC B0 ;  /* 0x0000000000007941 */ /* 0x000fea0003800000 */
.L_x_7:
[----:B-12345:R-:W1:Y:S02]  /*0570*/  @!P2 LDS R3, [UR20+0x8] ;  /* 0x00000814ff03a984 */ /* 0x03ee640008000800 */
[----:B-1----:R-:W-:-:S05]  /*0580*/  @!P2 LOP3.LUT R3, R3, 0x8000, RZ, 0xb8, !PT ;  /* 0x000080000303a812 */ /* 0x002fca00078eb8ff */
[----:B------:R3:W-:Y:S02]  /*0590*/  @!P2 STS [UR20+0x8], R3 ;  /* 0x00000803ff00a988 */ /* 0x0007e40008000814 */
.L_x_11:
[----:B------:R-:W-:Y:S05]  /*05a0*/  BSYNC B1 ;  /* 0x0000000000017941 */ /* 0x000fea0003800000 */
.L_x_6:
[----:B------:R-:W-:Y:S05]  /*05b0*/  WARPSYNC.ALL ;  /* 0x0000000000007948 */ /* 0x000fea0003800000 */
[----:B------:R-:W4:Y:S02]  /*05c0*/  LDC R7, c[0x0][0x22c] ;  /* 0x00008b00ff077b82 */ /* 0x000f240000000800 */
[----:B----4-:R-:W-:Y:S01]  /*05d0*/  VIADD R7, R7, 0xffffffff ;  /* 0xffffffff07077836 */ /* 0x010fe20000000000 */
[----:B------:R-:W-:Y:S06]  /*05e0*/  @P0 BRA `(.L_x_12) ;  /* 0x0000000000280947 */ /* 0x000fec0003800000 */
[----:B-123--:R-:W1:Y:S01]  /*05f0*/  S2R R3, SR_LANEID ;  /* 0x0000000000037919 */ /* 0x00ee620000000000 */
[----:B------:R-:W-:Y:S05]  /*0600*/  WARPSYNC.ALL ;  /* 0x0000000000007948 */ /* 0x000fea0003800000 */
[----:B-1----:R-:W-:-:S05]  /*0610*/  IMAD.SHL.U32 R3, R3, 0x4, RZ ;  /* 0x0000000403037824 */ /* 0x002fca00078e00ff */
[----:B------:R-:W1:Y:S01]  /*0620*/  LDS R9, [R3+UR20] ;  /* 0x0000001403097984 */ /* 0x000e620008000800 */
[----:B------:R-:W-:-:S05]  /*0630*/  IADD3 R4, P1, R3, UR28, RZ ;  /* 0x0000001c03047c10 */ /* 0x000fca000ff3e0ff */
[----:B------:R-:W-:-:S05]  /*0640*/  IMAD.X R5, RZ, RZ, UR29, P1 ;  /* 0x0000001dff057e24 */ /* 0x000fca00088e06ff */
[----:B-1----:R4:W5:Y:S01]  /*0650*/  ATOMG.E.EXCH.STRONG.GPU PT, RZ, [R4], R9 ;  /* 0x0000000904ff73a8 */ /* 0x00296200041ee100 */
[----:B------:R-:W-:-:S04]  /*0660*/  DEPBAR {5,4,3,2,1,0} ;  /* 0x0000003f0000791a */ /* 0x000fc80000000000 */
[----:B------:R4:W-:Y:S01]  /*0670*/  UTMACCTL.IV [UR28] ;  /* 0x000000001c0079b9 */ /* 0x0009e20008000000 */
[----:B------:R-:W-:Y:S01]  /*0680*/  NOP ;  /* 0x0000000000007918 */ /* 0x000fe20000000000 */
.L_x_12:
[----:B------:R-:W-:Y:S05]  /*0690*/  @P0 BRA `(.L_x_13) ;  /* 0x00000000000c0947 */ /* 0x000fea0003800000 */
[----:B------:R0:W-:Y:S01]  /*06a0*/  UTMACMDFLUSH ;  /* 0x00000000000079b7 */ /* 0x0001e20000000000 */
[----:B------:R-:W-:Y:S05]  /*06b0*/  @P0 BRA `(.L_x_13) ;  /* 0x0000000000040947 */ /* 0x000fea0003800000 */
[----:B------:R-:W-:-:S04]  /*06c0*/  DEPBAR.LE SB0, 0x0 ;  /* 0x000080000000791a */ /* 0x000fc80000000000 */
.L_x_13:
[----:B------:R-:W-:Y:S05]  /*06d0*/  WARPSYNC.ALL ;  /* 0x0000000000007948 */ /* 0x000fea0003800000 */
[----:B-----5:R-:W-:Y:S06]  /*06e0*/  BAR.SYNC.DEFER_BLOCKING 0x0 ;  /* 0x0000000000007b1d */ /* 0x020fec0000010000 */
[----:B------:R-:W-:Y:S02]  /*06f0*/  BSSY B1, `(.L_x_14) ;  /* 0x000000b000017945 */ /* 0x000fe40003800000 */
[----:B------:R-:W-:Y:S06]  /*0700*/  BAR.SYNC.DEFER_BLOCKING 0x0 ;  /* 0x0000000000007b1d */ /* 0x000fec0000010000 */
[----:B------:R5:W-:Y:S01]  /*0710*/  @!P0 STS [R12], RZ ;  /* 0x000000ff0c008388 */ /* 0x000be20000000800 */
[----:B------:R-:W-:Y:S01]  /*0720*/  NOP ;  /* 0x0000000000007918 */ /* 0x000fe20000000000 */
[----:B------:R-:W-:Y:S05]  /*0730*/  @P2 BRA `(.L_x_15) ;  /* 0x0000000000182947 */ /* 0x000fea0003800000 */
[----:B-123--:R-:W1:Y:S01]  /*0740*/  LDS R3, [UR20+0x8] ;  /* 0x00000814ff037984 */ /* 0x00ee620008000800 */
[----:B----4-:R-:W2:Y:S01]  /*0750*/  LDC.64 R8, c[0x0][0x218] ;  /* 0x00008600ff087b82 */ /* 0x010ea20000000a00 */
[----:B------:R-:W-:Y:S02]  /*0760*/  IMAD.MOV.U32 R4, RZ, RZ, 0x70 ;  /* 0x00000070ff047424 */ /* 0x000fe400078e00ff */
[----:B--2---:R2:W-:Y:S03]  /*0770*/  STS.64 [UR20], R8 ;  /* 0x00000008ff007988 */ /* 0x0045e60008000a14 */
[----:B-1----:R-:W-:-:S05]  /*0780*/  LOP3.LUT R3, R3, 0x10, R4, 0xd8, !PT ;  /* 0x0000001003037812 */ /* 0x002fca00078ed804 */
[----:B------:R2:W-:Y:S02]  /*0790*/  STS [UR20+0x8], R3 ;  /* 0x00000803ff007988 */ /* 0x0005e40008000814 */
.L_x_15:
[----:B----4-:R-:W-:Y:S05]  /*07a0*/  BSYNC B1 ;  /* 0x0000000000017941 */ /* 0x010fea0003800000 */
.L_x_14:
[----:B------:R-:W-:Y:S04]  /*07b0*/  BSSY B1, `(.L_x_16) ;  /* 0x000000a000017945 */ /* 0x000fe80003800000 */
[----:B------:R-:W-:Y:S05]  /*07c0*/  @P2 BRA `(.L_x_17) ;  /* 0x0000000000202947 */ /* 0x000fea0003800000 */
[----:B-123--:R-:W1:Y:S01]  /*07d0*/  LDS R3, [UR20+0x34] ;  /* 0x00003414ff037984 */ /* 0x00ee620008000800 */
[----:B------:R-:W-:Y:S02]  /*07e0*/  IMAD.MOV.U32 R4, RZ, RZ, 0x3f000000 ;  /* 0x3f000000ff047424 */ /* 0x000fe400078e00ff */
[----:B------:R-:W-:Y:S01]  /*07f0*/  @!P2 IMAD.MOV.U32 R5, RZ, RZ, 0x1f ;  /* 0x0000001fff05a424 */ /* 0x000fe200078e00ff */
[----:B------:R-:W2:Y:S02]  /*0800*/  @!P2 LDS R8, [UR20+0x38] ;  /* 0x00003814ff08a984 */ /* 0x000ea40008000800 */
[----:B-1----:R-:W-:Y:S02]  /*0810*/  LOP3.LUT R3, R3, 0xff000000, R4, 0xb8, !PT ;  /* 0xff00000003037812 */ /* 0x002fe400078eb804 */
[----:B--2---:R-:W-:-:S03]  /*0820*/  @!P2 LOP3.LUT R4, R8, 0xff, R5, 0xb8, !PT ;  /* 0x000000ff0804a812 */ /* 0x004fc600078eb805 */
[----:B------:R4:W-:Y:S04]  /*0830*/  STS [UR20+0x34], R3 ;  /* 0x00003403ff007988 */ /* 0x0009e80008000814 */
[----:B------:R4:W-:Y:S02]  /*0840*/  @!P2 STS [UR20+0x38], R4 ;  /* 0x00003804ff00a988 */ /* 0x0009e40008000814 */
.L_x_17:
[----:B------:R-:W-:Y:S05]  /*0850*/  BSYNC B1 ;  /* 0x0000000000017941 */ /* 0x000fea0003800000 */
.L_x_16:
[----:B------:R-:W-:Y:S04]  /*0860*/  BSSY B1, `(.L_x_18) ;  /* 0x0000004000017945 */ /* 0x000fe80003800000 */
[----:B------:R-:W-:Y:S05]  /*0870*/  @P2 BRA `(.L_x_19) ;  /* 0x0000000000082947 */ /* 0x000fea0003800000 */
[----:B------:R1:W-:Y:S04]  /*0880*/  STS [UR20+0x24], R13 ;  /* 0x0000240dff007988 */ /* 0x0003e80008000814 */
[----:B------:R1:W-:Y:S02]  /*0890*/  STS [UR20+0x20], R7 ;  /* 0x00002007ff007988 */ /* 0x0003e40008000814 */
.L_x_19:
[----:B------:R-:W-:Y:S05]  /*08a0*/  BSYNC B1 ;  /* 0x0000000000017941 */ /* 0x000fea0003800000 */
.L_x_18:
[----:B------:R-:W-:Y:S04]  /*08b0*/  BSSY B1, `(.L_x_20) ;  /* 0x000000e000017945 */ /* 0x000fe80003800000 */
[----:B------:R-:W-:Y:S05]  /*08c0*/  @P2 BRA `(.L_x_21) ;  /* 0x0000000000302947 */ /* 0x000fea0003800000 */
[----:B----4-:R-:W4:Y:S01]  /*08d0*/  LDS R4, [UR20+0x34] ;  /* 0x00003414ff047984 */ /* 0x010f220008000800 */
[----:B------:R-:W4:Y:S03]  /*08e0*/  LDC.64 R10, c[0x0][0x240] ;  /* 0x00009000ff0a7b82 */ /* 0x000f260000000a00 */
[----:B-123--:R-:W1:Y:S01]  /*08f0*/  LDS R3, [UR20+0x1c] ;  /* 0x00001c14ff037984 */ /* 0x00ee620008000800 */
[C---:B----4-:R-:W-:Y:S01]  /*0900*/  SHF.L.U64.HI R8, R10.reuse, 0x1, R11 ;  /* 0x000000010a087819 */ /* 0x050fe2000001020b */
[----:B------:R-:W-:-:S03]  /*0910*/  IMAD.SHL.U32 R5, R10, 0x2, RZ ;  /* 0x000000020a057824 */ /* 0x000fc600078e00ff */
[--C-:B------:R-:W-:Y:S02]  /*0920*/  SHF.R.U32.HI R10, RZ, 0x4, R8.reuse ;  /* 0x00000004ff0a7819 */ /* 0x100fe40000011608 */
[----:B------:R-:W-:-:S05]  /*0930*/  SHF.R.U64 R5, R5, 0x4, R8 ;  /* 0x0000000405057819 */ /* 0x000fca0000001208 */
[----:B------:R2:W-:Y:S01]  /*0940*/  STS [UR20+0xc], R5 ;  /* 0x00000c05ff007988 */ /* 0x0005e20008000814 */
[----:B------:R-:W-:Y:S02]  /*0950*/  LOP3.LUT R4, R4, 0x7, RZ, 0xb8, !PT ;  /* 0x0000000704047812 */ /* 0x000fe400078eb8ff */
[----:B-1----:R-:W-:-:S03]  /*0960*/  LOP3.LUT R3, R3, 0xf, R10, 0xb8, !PT ;  /* 0x0000000f03037812 */ /* 0x002fc600078eb80a */
[----:B------:R2:W-:Y:S04]  /*0970*/  STS [UR20+0x34], R4 ;  /* 0x00003404ff007988 */ /* 0x0005e80008000814 */
[----:B------:R2:W-:Y:S02]  /*0980*/  STS [UR20+0x1c], R3 ;  /* 0x00001c03ff007988 */ /* 0x0005e40008000814 */
.L_x_21:
[----:B------:R-:W-:Y:S05]  /*0990*/  BSYNC B1 ;  /* 0x0000000000017941 */ /* 0x000fea0003800000 */
.L_x_20:
[----:B------:R-:W-:Y:S04]  /*09a0*/  BSSY B2, `(.L_x_22) ;  /* 0x000001a000027945 */ /* 0x000fe80003800000 */
[----:B------:R-:W-:Y:S04]  /*09b0*/  BSSY B1, `(.L_x_23) ;  /* 0x0000015000017945 */ /* 0x000fe80003800000 */
[----:B------:R-:W-:Y:S05]  /*09c0*/  @P2 BRA `(.L_x_24) ;  /* 0x0000000000202947 */ /* 0x000fea0003800000 */
[----:B-1234-:R-:W1:Y:S02]  /*09d0*/  LDS R3, [UR20+0x34] ;  /* 0x00003414ff037984 */ /* 0x01ee640008000800 */
[----:B-1----:R-:W-:-:S05]  /*09e0*/  LOP3.LUT R3, R3, 0x38, RZ, 0xb8, !PT ;  /* 0x0000003803037812 */ /* 0x002fca00078eb8ff */
[----:B------:R1:W-:Y:S01]  /*09f0*/  STS [UR20+0x34], R3 ;  /* 0x00003403ff007988 */ /* 0x0003e20008000814 */
[----:B------:R-:W-:Y:S05]  /*0a00*/  @P2 BRA `(.L_x_25) ;  /* 0x0000000000202947 */ /* 0x000fea0003800000 */
[----:B-1----:R-:W1:Y:S01]  /*0a10*/  LDS R3, [UR20+0x8] ;  /* 0x00000814ff037984 */ /* 0x002e620008000800 */
[----:B------:R-:W-:-:S05]  /*0a20*/  IMAD.MOV.U32 R4, RZ, RZ, 0x780 ;  /* 0x00000780ff047424 */ /* 0x000fca00078e00ff */
[----:B-1----:R-:W-:-:S05]  /*0a30*/  LOP3.LUT R3, R3, 0x300, R4, 0xd8, !PT ;  /* 0x0000030003037812 */ /* 0x002fca00078ed804 */
[----:B------:R1:W-:Y:S02]  /*0a40*/  STS [UR20+0x8], R3 ;  /* 0x00000803ff007988 */ /* 0x0003e40008000814 */
.L_x_24:
[----:B------:R-:W-:Y:S05]  /*0a50*/  @P2 BRA `(.L_x_26) ;  /* 0x0000000000282947 */ /* 0x000fea0003800000 */
[----:B-1234-:R-:W1:Y:S02]  /*0a60*/  LDS R3, [UR20+0x8] ;  /* 0x00000814ff037984 */ /* 0x01ee640008000800 */
[----:B-1----:R-:W-:-:S05]  /*0a70*/  LOP3.LUT R3, R3, 0x1800, RZ, 0xb8, !PT ;  /* 0x0000180003037812 */ /* 0x002fca00078eb8ff */
[----:B------:R2:W-:Y:S02]  /*0a80*/  STS [UR20+0x8], R3 ;  /* 0x00000803ff007988 */ /* 0x0005e40008000814 */
.L_x_25:
[----:B------:R-:W-:Y:S05]  /*0a90*/  @P2 BREAK B1 ;  /* 0x0000000000012942 */ /* 0x000fea0003800000 */
[----:B------:R-:W-:Y:S05]  /*0aa0*/  @P2 BRA `(.L_x_27) ;  /* 0x0000000000242947 */ /* 0x000fea0003800000 */
[----:B-12---:R-:W1:Y:S01]  /*0ab0*/  LDS R3, [UR20+0x8] ;  /* 0x00000814ff037984 */ /* 0x006e620008000800 */
[----:B------:R-:W-:-:S05]  /*0ac0*/  IMAD.MOV.U32 R4, RZ, RZ, 0x6000 ;  /* 0x00006000ff047424 */ /* 0x000fca00078e00ff */
[----:B-1----:R-:W-:-:S04]  /*0ad0*/  LOP3.LUT R3, R3, 0x6000, R4, 0xd8, !PT ;  /* 0x0000600003037812 */ /* 0x002fc800078ed804 */
[----:B------:R-:W-:-:S05]  /*0ae0*/  LOP3.LUT R3, R3, 0x400000, RZ, 0xb8, !PT ;  /* 0x0040000003037812 */ /* 0x000fca00078eb8ff */
[----:B------:R1:W-:Y:S02]  /*0af0*/  STS [UR20+0x8], R3 ;  /* 0x00000803ff007988 */ /* 0x0003e40008000814 */
.L_x_26:
[----:B------:R-:W-:Y:S05]  /*0b00*/  BSYNC B1 ;  /* 0x0000000000017941 */ /* 0x000fea0003800000 */
.L_x_23:
[----:B-1234-:R-:W1:Y:S02]  /*0b10*/  @!P2 LDS R3, [UR20+0x8] ;  /* 0x00000814ff03a984 */ /* 0x01ee640008000800 */
[----:B-1----:R-:W-:-:S05]  /*0b20*/  @!P2 LOP3.LUT R3, R3, 0x8000, RZ, 0xb8, !PT ;  /* 0x000080000303a812 */ /* 0x002fca00078eb8ff */
[----:B------:R3:W-:Y:S02]  /*0b30*/  @!P2 STS [UR20+0x8], R3 ;  /* 0x00000803ff00a988 */ /* 0x0007e40008000814 */
.L_x_27:
[----:B------:R-:W-:Y:S05]  /*0b40*/  BSYNC B2 ;  /* 0x0000000000027941 */ /* 0x000fea0003800000 */
.L_x_22:
[----:B------:R-:W-:Y:S05]  /*0b50*/  WARPSYNC.ALL ;  /* 0x0000000000007948 */ /* 0x000fea0003800000 */
[----:B------:R-:W-:-:S04]  /*0b60*/  UIADD3 UR31, UR5, 0x80, URZ ;  /* 0x00000080051f7890 */ /* 0x000fc8000fffe03f */
[----:B------:R-:W-:-:S04]  /*0b70*/  UIADD3 UR30, UP0, UR31, UR32, URZ ;  /* 0x000000201f1e7290 */ /* 0x000fc8000ff1e03f */
[----:B------:R-:W-:Y:S01]  /*0b80*/  ULEA.HI.X.SX32 UR31, UR31, UR33, 0x1, UP0 ;  /* 0x000000211f1f7291 */ /* 0x000fe200080f0e3f */
[----:B------:R-:W-:Y:S11]  /*0b90*/  @P0 BRA `(.L_x_28) ;  /* 0x0000000000280947 */ /* 0x000ff60003800000 */
[----:B-123--:R-:W1:Y:S01]  /*0ba0*/  S2R R3, SR_LANEID ;  /* 0x0000000000037919 */ /* 0x00ee620000000000 */
[----:B------:R-:W-:Y:S05]  /*0bb0*/  WARPSYNC.ALL ;  /* 0x0000000000007948 */ /* 0x000fea0003800000 */
[----:B-1----:R-:W-:-:S05]  /*0bc0*/  IMAD.SHL.U32 R8, R3, 0x4, RZ ;  /* 0x0000000403087824 */ /* 0x002fca00078e00ff */
[----:B------:R-:W1:Y:S01]  /*0bd0*/  LDS R3, [R8+UR20] ;  /* 0x0000001408037984 */ /* 0x000e620008000800 */
[----:B------:R-:W-:-:S05]  /*0be0*/  IADD3 R4, P1, R8, UR30, RZ ;  /* 0x0000001e08047c10 */ /* 0x000fca000ff3e0ff */
[----:B------:R-:W-:-:S05]  /*0bf0*/  IMAD.X R5, RZ, RZ, UR31, P1 ;  /* 0x0000001fff057e24 */ /* 0x000fca00088e06ff */
[----:B-1----:R4:W2:Y:S01]  /*0c00*/  ATOMG.E.EXCH.STRONG.GPU PT, RZ, [R4], R3 ;  /* 0x0000000304ff73a8 */ /* 0x0028a200041ee100 */
[----:B------:R-:W-:-:S04]  /*0c10*/  DEPBAR {5,4,3,2,1,0} ;  /* 0x0000003f0000791a */ /* 0x000fc80000000000 */
[----:B------:R4:W-:Y:S01]  /*0c20*/  UTMACCTL.IV [UR30] ;  /* 0x000000001e0079b9 */ /* 0x0009e20008000000 */
[----:B------:R-:W-:Y:S01]  /*0c30*/  NOP ;  /* 0x0000000000007918 */ /* 0x000fe20000000000 */
.L_x_28:
[----:B------:R-:W-:Y:S05]  /*0c40*/  @P0 BRA `(.L_x_29) ;  /* 0x00000000000c0947 */ /* 0x000fea0003800000 */
[----:B------:R0:W-:Y:S01]  /*0c50*/  UTMACMDFLUSH ;  /* 0x00000000000079b7 */ /* 0x0001e20000000000 */
[----:B------:R-:W-:Y:S05]  /*0c60*/  @P0 BRA `(.L_x_29) ;  /* 0x0000000000040947 */ /* 0x000fea0003800000 */
[----:B------:R-:W-:-:S04]  /*0c70*/  DEPBAR.LE SB0, 0x0 ;  /* 0x000080000000791a */ /* 0x000fc80000000000 */
.L_x_29:
[----:B------:R-:W-:Y:S05]  /*0c80*/  WARPSYNC.ALL ;  /* 0x0000000000007948 */ /* 0x000fea0003800000 */
[----:B--2---:R-:W-:Y:S06]  /*0c90*/  BAR.SYNC.DEFER_BLOCKING 0x0 ;  /* 0x0000000000007b1d */ /* 0x004fec0000010000 */
[----:B------:R-:W-:Y:S02]  /*0ca0*/  BSSY B2, `(.L_x_30) ;  /* 0x000000b000027945 */ /* 0x000fe40003800000 */
[----:B------:R-:W-:Y:S06]  /*0cb0*/  BAR.SYNC.DEFER_BLOCKING 0x0 ;  /* 0x0000000000007b1d */ /* 0x000fec0000010000 */
[----:B------:R2:W-:Y:S01]  /*0cc0*/  @!P0 STS [R12], RZ ;  /* 0x000000ff0c008388 */ /* 0x0005e20000000800 */
[----:B------:R-:W-:Y:S01]  /*0cd0*/  NOP ;  /* 0x0000000000007918 */ /* 0x000fe20000000000 */
[----:B------:R-:W-:Y:S05]  /*0ce0*/  @P2 BRA `(.L_x_31) ;  /* 0x0000000000182947 */ /* 0x000fea0003800000 */
[----:B-1-34-:R-:W1:Y:S01]  /*0cf0*/  LDS R3, [UR20+0x8] ;  /* 0x00000814ff037984 */ /* 0x01ae620008000800 */
[----:B------:R-:W3:Y:S01]  /*0d00*/  LDC.64 R8, c[0x0][0x220] ;  /* 0x00008800ff087b82 */ /* 0x000ee20000000a00 */
[----:B------:R-:W-:Y:S02]  /*0d10*/  IMAD.MOV.U32 R4, RZ, RZ, 0x70 ;  /* 0x00000070ff047424 */ /* 0x000fe400078e00ff */
[----:B---3--:R3:W-:Y:S03]  /*0d20*/  STS.64 [UR20], R8 ;  /* 0x00000008ff007988 */ /* 0x0087e60008000a14 */
[----:B-1----:R-:W-:-:S05]  /*0d30*/  LOP3.LUT R3, R3, 0x10, R4, 0xd8, !PT ;  /* 0x0000001003037812 */ /* 0x002fca00078ed804 */
[----:B------:R3:W-:Y:S02]  /*0d40*/  STS [UR20+0x8], R3 ;  /* 0x00000803ff007988 */ /* 0x0007e40008000814 */
.L_x_31:
[----:B----4-:R-:W-:Y:S05]  /*0d50*/  BSYNC B2 ;  /* 0x0000000000027941 */ /* 0x010fea0003800000 */
.L_x_30:
[----:B------:R-:W-:Y:S04]  /*0d60*/  BSSY B3, `(.L_x_32) ;  /* 0x0000011000037945 */ /* 0x000fe80003800000 */
[----:B------:R-:W-:Y:S04]  /*0d70*/  BSSY B2, `(.L_x_33) ;  /* 0x000000e000027945 */ /* 0x000fe80003800000 */
[----:B------:R-:W-:Y:S05]  /*0d80*/  @P2 BRA `(.L_x_34) ;  /* 0x0000000000242947 */ /* 0x000fea0003800000 */
[----:B-1-3--:R-:W1:Y:S01]  /*0d90*/  LDS R3, [UR20+0x34] ;  /* 0x00003414ff037984 */ /* 0x00ae620008000800 */
[----:B------:R-:W-:-:S05]  /*0da0*/  IMAD.MOV.U32 R4, RZ, RZ, 0x3f000000 ;  /* 0x3f000000ff047424 */ /* 0x000fca00078e00ff */
[----:B-1----:R-:W-:-:S05]  /*0db0*/  LOP3.LUT R3, R3, 0xff000000, R4, 0xb8, !PT ;  /* 0xff00000003037812 */ /* 0x002fca00078eb804 */
[----:B------:R1:W-:Y:S01]  /*0dc0*/  STS [UR20+0x34], R3 ;  /* 0x00003403ff007988 */ /* 0x0003e20008000814 */
[----:B------:R-:W-:Y:S05]  /*0dd0*/  @P2 BRA `(.L_x_35) ;  /* 0x00000000001c2947 */ /* 0x000fea0003800000 */
[----:B-1----:R-:W1:Y:S01]  /*0de0*/  LDS R3, [UR20+0x38] ;  /* 0x00003814ff037984 */ /* 0x002e620008000800 */
[----:B------:R-:W-:-:S05]  /*0df0*/  IMAD.MOV.U32 R4, RZ, RZ, 0xff ;  /* 0x000000ffff047424 */ /* 0x000fca00078e00ff */
[----:B-1----:R-:W-:-:S05]  /*0e00*/  LOP3.LUT R3, R3, 0xff, R4, 0xb8, !PT ;  /* 0x000000ff03037812 */ /* 0x002fca00078eb804 */
[----:B------:R4:W-:Y:S02]  /*0e10*/  STS [UR20+0x38], R3 ;  /* 0x00003803ff007988 */ /* 0x0009e40008000814 */
.L_x_34:
[----:B------:R-:W-:Y:S05]  /*0e20*/  @P2 BREAK B2 ;  /* 0x0000000000022942 */ /* 0x000fea0003800000 */
[----:B------:R-:W-:Y:S05]  /*0e30*/  @P2 BRA `(.L_x_36) ;  /* 0x00000000000c2947 */ /* 0x000fea0003800000 */
[----:B------:R1:W-:Y:S02]  /*0e40*/  STS [UR20+0x20], R7 ;  /* 0x00002007ff007988 */ /* 0x0003e40008000814 */
.L_x_35:
[----:B------:R-:W-:Y:S05]  /*0e50*/  BSYNC B2 ;  /* 0x0000000000027941 */ /* 0x000fea0003800000 */
.L_x_33:
[----:B------:R1:W-:Y:S02]  /*0e60*/  @!P2 STS [UR20+0x24], R6 ;  /* 0x00002406ff00a988 */ /* 0x0003e40008000814 */
.L_x_36:
[----:B------:R-:W-:Y:S05]  /*0e70*/  BSYNC B3 ;  /* 0x0000000000037941 */ /* 0x000fea0003800000 */
.L_x_32:
[----:B------:R-:W-:Y:S05]  /*0e80*/  WARPSYNC.ALL ;  /* 0x0000000000007948 */ /* 0x000fea0003800000 */
[----:B------:R-:W-:Y:S04]  /*0e90*/  BSSY B3, `(.L_x_37) ;  /* 0x000000e000037945 */ /* 0x000fe80003800000 */
[----:B------:R-:W-:Y:S05]  /*0ea0*/  @P2 BRA `(.L_x_38) ;  /* 0x0000000000302947 */ /* 0x000fea0003800000 */
[----:B------:R-:W5:Y:S01]  /*0eb0*/  LDS R4, [UR20+0x34] ;  /* 0x00003414ff047984 */ /* 0x000f620008000800 */
[----:B---3--:R-:W3:Y:S03]  /*0ec0*/  LDC.64 R8, c[0x0][0x248] ;  /* 0x00009200ff087b82 */ /* 0x008ee60000000a00 */
[----:B-1--4-:R-:W1:Y:S01]  /*0ed0*/  LDS R3, [UR20+0x1c] ;  /* 0x00001c14ff037984 */ /* 0x012e620008000800 */
[C---:B---3--:R-:W-:Y:S01]  /*0ee0*/  SHF.L.U64.HI R6, R8.reuse, 0x1, R9 ;  /* 0x0000000108067819 */ /* 0x048fe20000010209 */
[----:B------:R-:W-:-:S03]  /*0ef0*/  IMAD.SHL.U32 R5, R8, 0x2, RZ ;  /* 0x0000000208057824 */ /* 0x000fc600078e00ff */
[--C-:B------:R-:W-:Y:S02]  /*0f00*/  SHF.R.U32.HI R8, RZ, 0x4, R6.reuse ;  /* 0x00000004ff087819 */ /* 0x100fe40000011606 */
[----:B------:R-:W-:-:S05]  /*0f10*/  SHF.R.U64 R5, R5, 0x4, R6 ;  /* 0x0000000405057819 */ /* 0x000fca0000001206 */
[----:B------:R3:W-:Y:S01]  /*0f20*/  STS [UR20+0xc], R5 ;  /* 0x00000c05ff007988 */ /* 0x0007e20008000814 */
[----:B-----5:R-:W-:Y:S02]  /*0f30*/  LOP3.LUT R4, R4, 0x7, RZ, 0xb8, !PT ;  /* 0x0000000704047812 */ /* 0x020fe400078eb8ff */
[----:B-1----:R-:W-:-:S03]  /*0f40*/  LOP3.LUT R3, R3, 0xf, R8, 0xb8, !PT ;  /* 0x0000000f03037812 */ /* 0x002fc600078eb808 */
[----:B------:R3:W-:Y:S04]  /*0f50*/  STS [UR20+0x34], R4 ;  /* 0x00003404ff007988 */ /* 0x0007e80008000814 */
[----:B------:R3:W-:Y:S02]  /*0f60*/  STS [UR20+0x1c], R3 ;  /* 0x00001c03ff007988 */ /* 0x0007e40008000814 */
.L_x_38:
[----:B------:R-:W-:Y:S05]  /*0f70*/  BSYNC B3 ;  /* 0x0000000000037941 */ /* 0x000fea0003800000 */
.L_x_37:
[----:B------:R-:W-:Y:S04]  /*0f80*/  BSSY B3, `(.L_x_39) ;  /* 0x000001a000037945 */ /* 0x000fe80003800000 */
[----:B------:R-:W-:Y:S04]  /*0f90*/  BSSY B4, `(.L_x_40) ;  /* 0x0000015000047945 */ /* 0x000fe80003800000 */
[----:B------:R-:W-:Y:S05]  /*0fa0*/  @P2 BRA `(.L_x_41) ;  /* 0x0000000000202947 */ /* 0x000fea0003800000 */
[----:B-1-34-:R-:W1:Y:S02]  /*0fb0*/  LDS R3, [UR20+0x34] ;  /* 0x00003414ff037984 */ /* 0x01ae640008000800 */
[----:B-1----:R-:W-:-:S05]  /*0fc0*/  LOP3.LUT R3, R3, 0x38, RZ, 0xb8, !PT ;  /* 0x0000003803037812 */ /* 0x002fca00078eb8ff */
[----:B------:R1:W-:Y:S01]  /*0fd0*/  STS [UR20+0x34], R3 ;  /* 0x00003403ff007988 */ /* 0x0003e20008000814 */
[----:B------:R-:W-:Y:S05]  /*0fe0*/  @P2 BRA `(.L_x_42) ;  /* 0x0000000000202947 */ /* 0x000fea0003800000 */
[----:B-1----:R-:W1:Y:S01]  /*0ff0*/  LDS R3, [UR20+0x8] ;  /* 0x00000814ff037984 */ /* 0x002e620008000800 */
[----:B------:R-:W-:-:S05]  /*1000*/  IMAD.MOV.U32 R4, RZ, RZ, 0x780 ;  /* 0x00000780ff047424 */ /* 0x000fca00078e00ff */
[----:B-1----:R-:W-:-:S05]  /*1010*/  LOP3.LUT R3, R3, 0x300, R4, 0xd8, !PT ;  /* 0x0000030003037812 */ /* 0x002fca00078ed804 */
[----:B------:R1:W-:Y:S02]  /*1020*/  STS [UR20+0x8], R3 ;  /* 0x00000803ff007988 */ /* 0x0003e40008000814 */
.L_x_41:
[----:B------:R-:W-:Y:S05]  /*1030*/  @P2 BRA `(.L_x_43) ;  /* 0x0000000000282947 */ /* 0x000fea0003800000 */
[----:B-1-34-:R-:W1:Y:S02]  /*1040*/  LDS R3, [UR20+0x8] ;  /* 0x00000814ff037984 */ /* 0x01ae640008000800 */
[----:B-1----:R-:W-:-:S05]  /*1050*/  LOP3.LUT R3, R3, 0x1800, RZ, 0xb8, !PT ;  /* 0x0000180003037812 */ /* 0x002fca00078eb8ff */
[----:B------:R3:W-:Y:S02]  /*1060*/  STS [UR20+0x8], R3 ;  /* 0x00000803ff007988 */ /* 0x0007e40008000814 */
.L_x_42:
[----:B------:R-:W-:Y:S05]  /*1070*/  @P2 BREAK B4 ;  /* 0x0000000000042942 */ /* 0x000fea0003800000 */
[----:B------:R-:W-:Y:S05]  /*1080*/  @P2 BRA `(.L_x_44) ;  /* 0x0000000000242947 */ /* 0x000fea0003800000 */
[----:B-1-3--:R-:W1:Y:S01]  /*1090*/  LDS R3, [UR20+0x8] ;  /* 0x00000814ff037984 */ /* 0x00ae620008000800 */
[----:B------:R-:W-:-:S05]  /*10a0*/  IMAD.MOV.U32 R4, RZ, RZ, 0x6000 ;  /* 0x00006000ff047424 */ /* 0x000fca00078e00ff */
[----:B-1----:R-:W-:-:S04]  /*10b0*/  LOP3.LUT R3, R3, 0x6000, R4, 0xd8, !PT ;  /* 0x0000600003037812 */ /* 0x002fc800078ed804 */
[----:B------:R-:W-:-:S05]  /*10c0*/  LOP3.LUT R3, R3, 0x400000, RZ, 0xb8, !PT ;  /* 0x0040000003037812 */ /* 0x000fca00078eb8ff */
[----:B------:R1:W-:Y:S02]  /*10d0*/  STS [UR20+0x8], R3 ;  /* 0x00000803ff007988 */ /* 0x0003e40008000814 */
.L_x_43:
[----:B------:R-:W-:Y:S05]  /*10e0*/  BSYNC B4 ;  /* 0x0000000000047941 */ /* 0x000fea0003800000 */
.L_x_40:
[----:B-1-34-:R-:W1:Y:S02]  /*10f0*/  @!P2 LDS R3, [UR20+0x8] ;  /* 0x00000814ff03a984 */ /* 0x01ae640008000800 */
[----:B-1----:R-:W-:-:S05]  /*1100*/  @!P2 LOP3.LUT R3, R3, 0x8000, RZ, 0xb8, !PT ;  /* 0x000080000303a812 */ /* 0x002fca00078eb8ff */
[----:B------:R4:W-:Y:S02]  /*1110*/  @!P2 STS [UR20+0x8], R3 ;  /* 0x00000803ff00a988 */ /* 0x0009e40008000814 */
.L_x_44:
[----:B------:R-:W-:Y:S05]  /*1120*/  BSYNC B3 ;  /* 0x0000000000037941 */ /* 0x000fea0003800000 */
.L_x_39:
[----:B------:R-:W-:Y:S05]  /*1130*/  WARPSYNC.ALL ;  /* 0x0000000000007948 */ /* 0x000fea0003800000 */
[----:B------:R-:W-:Y:S01]  /*1140*/  UIADD3 UR5, UR5, 0x100, URZ ;  /* 0x0000010005057890 */ /* 0x000fe2000fffe03f */
[----:B------:R-:W-:Y:S02]  /*1150*/  ISETP.GE.AND P1, PT, R14, 0x1, PT ;  /* 0x000000010e00780c */ /* 0x000fe40003f26270 */
[----:B------:R-:W-:Y:S02]  /*1160*/  CS2R R120, SRZ ;  /* 0x0000000000787805 */ /* 0x000fe4000001ff00 */
[----:B------:R-:W-:Y:S01]  /*1170*/  CS2R R122, SRZ ;  /* 0x00000000007a7805 */ /* 0x000fe2000001ff00 */
[----:B------:R-:W-:Y:S01]  /*1180*/  UIADD3 UR32, UP0, UR5, UR32, URZ ;  /* 0x0000002005207290 */ /* 0x000fe2000ff1e03f */
[----:B------:R-:W-:-:S02]  /*1190*/  CS2R R124, SRZ ;  /* 0x00000000007c7805 */ /* 0x000fc4000001ff00 */
[----:B------:R-:W-:Y:S02]  /*11a0*/  CS2R R126, SRZ ;  /* 0x00000000007e7805 */ /* 0x000fe4000001ff00 */
[----:B------:R-:W-:Y:S01]  /*11b0*/  CS2R R128, SRZ ;  /* 0x0000000000807805 */ /* 0x000fe2000001ff00 */
[----:B------:R-:W-:Y:S01]  /*11c0*/  ULEA.HI.X.SX32 UR33, UR5, UR33, 0x1, UP0 ;  /* 0x0000002105217291 */ /* 0x000fe200080f0e3f */
[----:B------:R-:W-:Y:S02]  /*11d0*/  CS2R R130, SRZ ;  /* 0x0000000000827805 */ /* 0x000fe4000001ff00 */
[----:B------:R-:W-:Y:S02]  /*11e0*/  CS2R R132, SRZ ;  /* 0x0000000000847805 */ /* 0x000fe4000001ff00 */
[----:B------:R-:W-:Y:S02]  /*11f0*/  CS2R R134, SRZ ;  /* 0x0000000000867805 */ /* 0x000fe4000001ff00 */
[----:B------:R-:W-:-:S02]  /*1200*/  CS2R R136, SRZ ;  /* 0x0000000000887805 */ /* 0x000fc4000001ff00 */
[----:B------:R-:W-:Y:S02]  /*1210*/  CS2R R138, SRZ ;  /* 0x00000000008a7805 */ /* 0x000fe4000001ff00 */
[----:B------:R-:W-:Y:S02]  /*1220*/  CS2R R140, SRZ ;  /* 0x00000000008c7805 */ /* 0x000fe4000001ff00 */
        /* <DEDUP_REMOVED lines=41> */
[----:B------:R-:W-:Y:S01]  /*14c0*/  CS2R R32, SRZ ;  /* 0x0000000000207805 */ /* 0x000fe2000001ff00 */
[----:B------:R-:W-:Y:S01]  /*14d0*/  IMAD.MOV.U32 R34, RZ, RZ, RZ ;  /* 0x000000ffff227224 */ /* 0x000fe200078e00ff */
[----:B------:R-:W-:Y:S06]  /*14e0*/  @P0 BRA `(.L_x_45) ;  /* 0x0000000000280947 */ /* 0x000fec0003800000 */
[----:B-1-34-:R-:W1:Y:S01]  /*14f0*/  S2R R3, SR_LANEID ;  /* 0x0000000000037919 */ /* 0x01ae620000000000 */
[----:B------:R-:W-:Y:S05]  /*1500*/  WARPSYNC.ALL ;  /* 0x0000000000007948 */ /* 0x000fea0003800000 */
[----:B-1----:R-:W-:-:S05]  /*1510*/  IMAD.SHL.U32 R6, R3, 0x4, RZ ;  /* 0x0000000403067824 */ /* 0x002fca00078e00ff */
[----:B------:R-:W1:Y:S01]  /*1520*/  LDS R3, [R6+UR20] ;  /* 0x0000001406037984 */ /* 0x000e620008000800 */
[----:B------:R-:W-:-:S05]  /*1530*/  IADD3 R4, P3, R6, UR32, RZ ;  /* 0x0000002006047c10 */ /* 0x000fca000ff7e0ff */
[----:B------:R-:W-:-:S05]  /*1540*/  IMAD.X R5, RZ, RZ, UR33, P3 ;  /* 0x00000021ff057e24 */ /* 0x000fca00098e06ff */
[----:B-1----:R1:W3:Y:S01]  /*1550*/  ATOMG.E.EXCH.STRONG.GPU PT, RZ, [R4], R3 ;  /* 0x0000000304ff73a8 */ /* 0x0022e200041ee100 */
[----:B------:R-:W-:-:S04]  /*1560*/  DEPBAR {5,4,3,2,1,0} ;  /* 0x0000003f0000791a */ /* 0x000fc80000000000 */
[----:B------:R1:W-:Y:S01]  /*1570*/  UTMACCTL.IV [UR32] ;  /* 0x00000000200079b9 */ /* 0x0003e20008000000 */
[----:B------:R-:W-:Y:S01]  /*1580*/  NOP ;  /* 0x0000000000007918 */ /* 0x000fe20000000000 */
.L_x_45:
[----:B------:R-:W-:Y:S05]  /*1590*/  @P0 BRA `(.L_x_46) ;  /* 0x00000000000c0947 */ /* 0x000fea0003800000 */
[----:B------:R0:W-:Y:S01]  /*15a0*/  UTMACMDFLUSH ;  /* 0x00000000000079b7 */ /* 0x0001e20000000000 */
[----:B------:R-:W-:Y:S05]  /*15b0*/  @P0 BRA `(.L_x_46) ;  /* 0x0000000000040947 */ /* 0x000fea0003800000 */
[----:B------:R-:W-:-:S04]  /*15c0*/  DEPBAR.LE SB0, 0x0 ;  /* 0x000080000000791a */ /* 0x000fc80000000000 */
.L_x_46:
[----:B------:R-:W-:Y:S05]  /*15d0*/  WARPSYNC.ALL ;  /* 0x0000000000007948 */ /* 0x000fea0003800000 */
[----:B---3--:R-:W-:Y:S01]  /*15e0*/  BAR.SYNC.DEFER_BLOCKING 0x0 ;  /* 0x0000000000007b1d */ /* 0x008fe20000010000 */
[----:B------:R-:W-:Y:S01]  /*15f0*/  USHF.L.U32 UR15, UR34, 0x8, URZ ;  /* 0x00000008220f7899 */ /* 0x000fe2000800063f */
[----:B------:R-:W-:Y:S01]  /*1600*/  IMAD.MOV.U32 R35, RZ, RZ, RZ ;  /* 0x000000ffff237224 */ /* 0x000fe200078e00ff */
[----:B------:R-:W-:Y:S01]  /*1610*/  USHF.L.U32 UR18, UR23, 0x6, URZ ;  /* 0x0000000617127899 */ /* 0x000fe2000800063f */
[----:B------:R-:W-:Y:S02]  /*1620*/  CS2R R36, SRZ ;  /* 0x0000000000247805 */ /* 0x000fe4000001ff00 */
[----:B------:R-:W-:Y:S01]  /*1630*/  CS2R R38, SRZ ;  /* 0x0000000000267805 */ /* 0x000fe2000001ff00 */
[----:B------:R-:W-:Y:S01]  /*1640*/  VOTEU.ALL UP0, P2 ;  /* 0x00000000003f7886 */ /* 0x000fe20001000000 */
[----:B------:R-:W-:Y:S01]  /*1650*/  UMOV UR6, 0x1 ;  /* 0x0000000100067882 */ /* 0x000fe20000000000 */
[----:B------:R-:W-:Y:S01]  /*1660*/  VOTEU.ALL UP1, P2 ;  /* 0x00000000003f7886 */ /* 0x000fe20001020000 */
[----:B------:R-:W-:Y:S01]  /*1670*/  VOTEU.ALL UP2, P2 ;  /* 0x00000000003f7886 */ /* 0x000fe20001040000 */
[----:B------:R-:W-:Y:S01]  /*1680*/  VOTEU.ALL UP3, P2 ;  /* 0x00000000003f7886 */ /* 0x000fe20001060000 */
[----:B------:R-:W-:-:S04]  /*1690*/  @!UP0 UIADD3 UR8, -UR6, 0x100000, URZ ;  /* 0x0010000006088890 */ /* 0x000fc8000fffe13f */
[----:B------:R-:W-:Y:S02]  /*16a0*/  @!UP0 USHF.L.U32 UR9, UR8, 0xb, URZ ;  /* 0x0000000b08098899 */ /* 0x000fe4000800063f */
[----:B------:R-:W-:Y:S01]  /*16b0*/  @!UP0 USHF.L.U32 UR8, UR8, 0x1, URZ ;  /* 0x0000000108088899 */ /* 0x000fe2000800063f */
[----:B------:R-:W-:Y:S01]  /*16c0*/  CS2R R40, SRZ ;  /* 0x0000000000287805 */ /* 0x000fe2000001ff00 */
        /* <DEDUP_REMOVED lines=12> */
[----:B------:R-:W-:Y:S01]  /*1790*/  VOTEU.ALL UP0, P2 ;  /* 0x00000000003f7886 */ /* 0x000fe20001000000 */
[----:B------:R-:W-:Y:S02]  /*17a0*/  CS2R R48, SRZ ;  /* 0x0000000000307805 */ /* 0x000fe4000001ff00 */
[----:B------:R-:W-:Y:S02]  /*17b0*/  CS2R R50, SRZ ;  /* 0x0000000000327805 */ /* 0x000fe4000001ff00 */
[----:B------:R-:W-:Y:S02]  /*17c0*/  CS2R R52, SRZ ;  /* 0x0000000000347805 */ /* 0x000fe4000001ff00 */
[----:B------:R-:W-:Y:S01]  /*17d0*/  CS2R R54, SRZ ;  /* 0x0000000000367805 */ /* 0x000fe2000001ff00 */
[----:B------:R-:W3:Y:S02]  /*17e0*/  FENCE.VIEW.ASYNC.S ;  /* 0x00000000000073c6 */ /* 0x000ee40000000000 */
[----:B---3--:R3:W4:Y:S02]  /*17f0*/  @!UP0 SYNCS.EXCH.64 URZ, [UR20+0x14000], UR8 ;  /* 0x01400008143f85b2 */ /* 0x0087240008000100 */
[----:B----4-:R-:W-:Y:S06]  /*1800*/  BAR.SYNC.DEFER_BLOCKING 0x0 ;  /* 0x0000000000007b1d */ /* 0x010fec0000010000 */
[----:B------:R3:W4:Y:S02]  /*1810*/  @!UP1 SYNCS.EXCH.64 URZ, [UR20+0x14008], UR10 ;  /* 0x0140080a143f95b2 */ /* 0x0007240008000100 */
[----:B----4-:R-:W-:Y:S06]  /*1820*/  BAR.SYNC.DEFER_BLOCKING 0x0 ;  /* 0x0000000000007b1d */ /* 0x010fec0000010000 */
[----:B------:R3:W4:Y:S02]  /*1830*/  @!UP2 SYNCS.EXCH.64 URZ, [UR20+0x14010], UR12 ;  /* 0x0140100c143fa5b2 */ /* 0x0007240008000100 */
[----:B----4-:R-:W-:Y:S06]  /*1840*/  BAR.SYNC.DEFER_BLOCKING 0x0 ;  /* 0x0000000000007b1d */ /* 0x010fec0000010000 */
[----:B------:R3:W4:Y:S01]  /*1850*/  @!UP3 SYNCS.EXCH.64 URZ, [UR20+0x14018], UR6 ;  /* 0x01401806143fb5b2 */ /* 0x0007220008000100 */
[----:B------:R-:W-:Y:S05]  /*1860*/  @!P1 BRA `(.L_x_47) ;  /* 0x0000000800389947 */ /* 0x000fea0003800000 */
        /* <DEDUP_REMOVED lines=63> */
[----:B------:R-:W-:Y:S01]  /*1c60*/  CS2R R54, SRZ ;  /* 0x0000000000367805 */ /* 0x000fe2000001ff00 */
[----:B------:R-:W-:Y:S01]  /*1c70*/  UMOV UR5, URZ ;  /* 0x0000003f00057c82 */ /* 0x000fe20008000000 */
[----:B------:R-:W-:-:S05]  /*1c80*/  UMOV UR14, URZ ;  /* 0x0000003f000e7c82 */ /* 0x000fca0008000000 */
.L_x_49:
[----:B----4-:R-:W-:Y:S01]  /*1c90*/  BAR.SYNC.DEFER_BLOCKING 0x0 ;  /* 0x0000000000007b1d */ /* 0x010fe20000010000 */
[----:B------:R-:W-:Y:S01]  /*1ca0*/  ULEA UR21, UR5, UR20, 0x3 ;  /* 0x0000001405157291 */ /* 0x000fe2000f8e183f */
[----:B-1----:R-:W-:Y:S01]  /*1cb0*/  @!P2 IMAD.MOV.U32 R4, RZ, RZ, 0x5000 ;  /* 0x00005000ff04a424 */ /* 0x002fe200078e00ff */
[----:B------:R-:W-:Y:S01]  /*1cc0*/  ELECT P0, URZ, PT ;  /* 0x00000000003f782f */ /* 0x000fe20003800000 */
[----:B------:R-:W-:Y:S01]  /*1cd0*/  IMAD.U32 R3, RZ, RZ, UR4 ;  /* 0x00000004ff037e24 */ /* 0x000fe2000f8e00ff */
[----:B---3--:R-:W-:Y:S02]  /*1ce0*/  ULEA UR12, UR5, UR20, 0xe ;  /* 0x00000014050c7291 */ /* 0x008fe4000f8e703f */
[C---:B------:R-:W-:Y:S02]  /*1cf0*/  ISETP.LT.U32.AND P0, PT, R2.reuse, 0x20, P0 ;  /* 0x000000200200780c */ /* 0x040fe40000701070 */
[----:B------:R-:W-:Y:S02]  /*1d00*/  ELECT P1, URZ, PT ;  /* 0x00000000003f782f */ /* 0x000fe40003820000 */
[----:B------:R-:W-:Y:S01]  /*1d10*/  SHF.L.U32 R3, R3, 0x1f, RZ ;  /* 0x0000001f03037819 */ /* 0x000fe200000006ff */
[----:B------:R-:W-:Y:S01]  /*1d20*/  ULEA UR16, UR5, UR20, 0xc ;  /* 0x0000001405107291 */ /* 0x000fe2000f8e603f */
[----:B------:R-:W-:Y:S01]  /*1d30*/  ISETP.LT.U32.AND P1, PT, R2, 0x20, P1 ;  /* 0x000000200200780c */ /* 0x000fe20000f21070 */
[----:B------:R-:W-:-:S02]  /*1d40*/  UMOV UR19, UR14 ;  /* 0x0000000e00137c82 */ /* 0x000fc40008000000 */
[----:B------:R-:W-:Y:S02]  /*1d50*/  UIADD3 UR16, UR16, 0x10000, URZ ;  /* 0x0001000010107890 */ /* 0x000fe4000fffe03f */
[----:B------:R-:W-:Y:S02]  /*1d60*/  USHF.R.U32.HI UR8, URZ, 0x4, UR12 ;  /* 0x000000043f087899 */ /* 0x000fe4000801160c */
[----:B------:R-:W-:Y:S01]  /*1d70*/  USHF.R.U32.HI UR10, URZ, 0x4, UR16 ;  /* 0x000000043f0a7899 */ /* 0x000fe20008011610 */
[----:B------:R-:W-:Y:S01]  /*1d80*/  VOTEU.ANY UP0, P0 ;  /* 0x00000000003f7886 */ /* 0x000fe20000000100 */
[----:B------:R-:W-:Y:S01]  /*1d90*/  VOTEU.ANY UP2, P0 ;  /* 0x00000000003f7886 */ /* 0x000fe20000040100 */
[----:B------:R-:W-:Y:S01]  /*1da0*/  USGXT.U32 UR8, UR8, 0xe ;  /* 0x0000000e0808789a */ /* 0x000fe20008000000 */
[----:B------:R1:W-:Y:S01]  /*1db0*/  @!P2 SYNCS.ARRIVE.TRANS64 RZ, [UR21+0x14000], R4 ;  /* 0x01400004ffffa9a7 */ /* 0x0003e20008000015 */
[----:B------:R3:W-:Y:S06]  /*1dc0*/  MEMBAR.ALL.CTA ;  /* 0x0000000000007992 */ /* 0x0007ec0000008000 */
[----:B---3--:R-:W3:Y:S01]  /*1dd0*/  FENCE.VIEW.ASYNC.S ;  /* 0x00000000000073c6 */ /* 0x008ee20000000000 */
[----:B------:R-:W-:Y:S01]  /*1de0*/  @UP0 UIADD3 UR13, UR21, 0x14000, URZ ;  /* 0x00014000150d0890 */ /* 0x000fe2000fffe03f */
[----:B------:R-:W-:Y:S01]  /*1df0*/  @UP0 UMOV UR6, UR28 ;  /* 0x0000001c00060c82 */ /* 0x000fe20008000000 */
[----:B------:R-:W-:Y:S01]  /*1e00*/  @UP0 UMOV UR7, UR29 ;  /* 0x0000001d00070c82 */ /* 0x000fe20008000000 */
[----:B---3--:R-:W-:Y:S01]  /*1e10*/  VOTEU.ANY UP1, P1 ;  /* 0x00000000003f7886 */ /* 0x008fe20000820100 */
[----:B------:R-:W-:Y:S01]  /*1e20*/  VOTEU.ANY UP3, P1 ;  /* 0x00000000003f7886 */ /* 0x000fe20000860100 */
[----:B------:R-:W-:Y:S01]  /*1e30*/  USGXT.U32 UR10, UR10, 0xe ;  /* 0x0000000e0a0a789a */ /* 0x000fe20008000000 */
[----:B------:R-:W-:-:S02]  /*1e40*/  UMOV UR9, 0x80000020 ;  /* 0x8000002000097882 */ /* 0x000fc40000000000 */
[----:B------:R-:W-:Y:S01]  /*1e50*/  @UP1 UIADD3 UR17, UR21, 0x14000, URZ ;  /* 0x0001400015111890 */ /* 0x000fe2000fffe03f */
[----:B------:R-:W-:Y:S01]  /*1e60*/  @UP1 UMOV UR24, UR30 ;  /* 0x0000001e00181c82 */ /* 0x000fe20008000000 */
[----:B------:R-:W-:Y:S01]  /*1e70*/  @UP1 UMOV UR25, UR31 ;  /* 0x0000001f00191c82 */ /* 0x000fe20008000000 */
[----:B------:R-:W-:Y:S01]  /*1e80*/  UMOV UR11, 0x40000040 ;  /* 0x40000040000b7882 */ /* 0x000fe20000000000 */
[----:B------:R-:W-:Y:S06]  /*1e90*/  BAR.SYNC.DEFER_BLOCKING 0x0 ;  /* 0x0000000000007b1d */ /* 0x000fec0000010000 */
[----:B------:R1:W-:Y:S02]  /*1ea0*/  @UP2 UTMALDG.2D [UR12], [UR6] ;  /* 0x0000000c060025b4 */ /* 0x0003e40008008000 */
[----:B------:R-:W-:Y:S06]  /*1eb0*/  BAR.SYNC.DEFER_BLOCKING 0x0 ;  /* 0x0000000000007b1d */ /* 0x000fec0000010000 */
[----:B------:R1:W-:Y:S02]  /*1ec0*/  @UP3 UTMALDG.2D [UR16], [UR24] ;  /* 0x00000010180035b4 */ /* 0x0003e40008008000 */
[----:B------:R-:W-:Y:S06]  /*1ed0*/  BAR.SYNC.DEFER_BLOCKING 0x0 ;  /* 0x0000000000007b1d */ /* 0x000fec0000010000 */
[----:B------:R-:W3:Y:S02]  /*1ee0*/  SYNCS.PHASECHK.TRANS64.TRYWAIT P0, [UR21+0x14000], R3 ;  /* 0x01400003ff0075a7 */ /* 0x000ee40008000155 */
[----:B-1-3--:R-:W-:Y:S05]  /*1ef0*/  @!P0 BRA `(.L_x_48) ;  /* 0x0000000800708947 */ /* 0x00afea0003800000 */
.L_x_50:
[----:B------:R-:W-:Y:S02]  /*1f00*/  WARPGROUP.DEPBAR.LE gsb0, 0x0 ;  /* 0x00008000000079c5 */ /* 0x000fe40000010000 */
[----:B------:R-:W-:Y:S01]  /*1f10*/  WARPGROUP.ARRIVE ;  /* 0x00000000000079c5 */ /* 0x000fe20000000000 */
[----:B------:R-:W-:Y:S01]  /*1f20*/  UIADD3 UR24, UP0, UR8, 0x2, URZ ;  /* 0x0000000208187890 */ /* 0x000fe2000ff1e03f */
[----:B------:R-:W1:Y:S01]  /*1f30*/  LDC R3, c[0x0][0x230] ;  /* 0x00008c00ff037b82 */ /* 0x000e620000000800 */
[----:B------:R-:W-:Y:S01]  /*1f40*/  UMOV UR6, URZ ;  /* 0x0000003f00067c82 */ /* 0x000fe20008000000 */
[----:B------:R-:W-:Y:S01]  /*1f50*/  UMOV UR26, 0x80 ;  /* 0x00000080001a7882 */ /* 0x000fe20000000000 */
[----:B------:R-:W-:Y:S01]  /*1f60*/  UIADD3.X UR25, UR6, -0x7fffffe0, URZ, UP0, !UPT ;  /* 0x8000002006197890 */ /* 0x000fe200087fe43f */
[----:B------:R-:W-:Y:S01]  /*1f70*/  HGMMA.64x64x16.F32 R120, gdesc[UR8].tnspB, R120 ;  /* 0x40e00000087879f0 */ /* 0x000fe20008700878 */
[----:B------:R-:W-:Y:S01]  /*1f80*/  UMOV UR27, 0x40000040 ;  /* 0x40000040001b7882 */ /* 0x000fe20000000000 */
[----:B------:R-:W-:Y:S01]  /*1f90*/  UMOV UR6, UR10 ;  /* 0x0000000a00067c82 */ /* 0x000fe20008000000 */
[----:B------:R-:W-:Y:S01]  /*1fa0*/  UMOV UR7, URZ ;  /* 0x0000003f00077c82 */ /* 0x000fe20008000000 */
[----:B------:R-:W-:-:S02]  /*1fb0*/  UIADD3.64 UR8, UR24, 0xfe, URZ ;  /* 0x000000fe18087897 */ /* 0x000fc4000fffe03f */
[----:B------:R-:W-:Y:S02]  /*1fc0*/  UIADD3.64 UR26, UR6, UR26, URZ ;  /* 0x0000001a061a7297 */ /* 0x000fe4000fffe03f */
[----:B------:R-:W-:Y:S02]  /*1fd0*/  UIADD3.64 UR36, UR24, 0x100, URZ ;  /* 0x0000010018247897 */ /* 0x000fe4000fffe03f */
[----:B------:R-:W-:Y:S02]  /*1fe0*/  UIADD3 UR14, UR14, 0x20, URZ ;  /* 0x000000200e0e7890 */ /* 0x000fe4000fffe03f */
[----:B------:R-:W-:Y:S01]  /*1ff0*/  UIADD3 UR5, UR5, 0x1, URZ ;  /* 0x0000000105057890 */ /* 0x000fe2000fffe03f */
[----:B------:R-:W-:Y:S01]  /*2000*/  UMOV UR38, UR26 ;  /* 0x0000001a00267c82 */ /* 0x000fe20008000000 */
[----:B------:R-:W-:Y:S02]  /*2010*/  UMOV UR39, UR27 ;  /* 0x0000001b00277c82 */ /* 0x000fe40008000000 */
[----:B------:R-:W-:Y:S01]  /*2020*/  UISETP.NE.U32.AND UP0, UPT, UR5, 0x4, UPT ;  /* 0x000000040500788c */ /* 0x000fe2000bf05070 */
[----:B-1----:R-:W-:-:S03]  /*2030*/  ISETP.LE.AND P0, PT, R3, UR14, PT ;  /* 0x0000000e03007c0c */ /* 0x002fc6000bf03270 */
[----:B------:R-:W-:Y:S02]  /*2040*/  USEL UR6, URZ, 0x1, UP0 ;  /* 0x000000013f067887 */ /* 0x000fe40008000000 */
[----:B------:R-:W-:Y:S02]  /*2050*/  USEL UR5, UR5, URZ, UP0 ;  /* 0x0000003f05057287 */ /* 0x000fe40008000000 */
[----:B------:R-:W-:Y:S01]  /*2060*/  ULOP3.LUT UR4, UR4, UR6, URZ, 0x3c, !UPT ;  /* 0x0000000604047292 */ /* 0x000fe2000f8e3c3f */
[----:B------:R-:W-:Y:S04]  /*2070*/  HGMMA.64x64x16.F32 R120, gdesc[UR24].tnspB, R120 ;  /* 0x40e00000187879f0 */ /* 0x000fe80008700878 */
[----:B------:R-:W-:Y:S01]  /*2080*/  HGMMA.64x64x16.F32 R88, gdesc[UR8].tnspB, R88 ;  /* 0x40e00000085879f0 */ /* 0x000fe20008700858 */
[----:B------:R-:W-:-:S03]  /*2090*/  UIADD3.64 UR8, UR24, 0x1fe, URZ ;  /* 0x000001fe18087897 */ /* 0x000fc6000fffe03f */
[----:B------:R-:W-:Y:S01]  /*20a0*/  HGMMA.64x64x16.F32 R88, gdesc[UR36].tnspB, R88 ;  /* 0x40e00000245879f0 */ /* 0x000fe20008700858 */
[----:B------:R-:W-:Y:S01]  /*20b0*/  UIADD3.64 UR36, UR24, 0x200, URZ ;  /* 0x0000020018247897 */ /* 0x000fe2000fffe03f */
[----:B------:R-:W-:-:S04]  /*20c0*/  UMOV UR38, UR26 ;  /* 0x0000001a00267c82 */ /* 0x000fc80008000000 */
[----:B------:R-:W-:Y:S01]  /*20d0*/  HGMMA.64x64x16.F32 R56, gdesc[UR8].tnspB, R56 ;  /* 0x40e00000083879f0 */ /* 0x000fe20008700838 */
[----:B------:R-:W-:Y:S01]  /*20e0*/  UIADD3.64 UR8, UR24, 0x2fe, URZ ;  /* 0x000002fe18087897 */ /* 0x000fe2000fffe03f */
[----:B------:R-:W-:Y:S01]  /*20f0*/  UMOV UR39, UR27 ;  /* 0x0000001b00277c82 */ /* 0x000fe20008000000 */
[----:B------:R-:W-:Y:S01]  /*2100*/  UIADD3.64 UR24, UR24, 0x300, URZ ;  /* 0x0000030018187897 */ /* 0x000fe2000fffe03f */
[----:B------:R-:W-:Y:S06]  /*2110*/  HGMMA.64x64x16.F32 R56, gdesc[UR36].tnspB, R56 ;  /* 0x40e00000243879f0 */ /* 0x000fec0008700838 */
[----:B------:R-:W-:Y:S04]  /*2120*/  HGMMA.64x64x16.F32 R24, gdesc[UR8].tnspB, R24 ;  /* 0x40e00000081879f0 */ /* 0x000fe80008700818 */
[----:B------:R-:W-:Y:S01]  /*2130*/  HGMMA.64x64x16.F32 R24, gdesc[UR24].tnspB, R24, gsb0 ;  /* 0x40e00000181879f0 */ /* 0x000fe20008000818 */
[----:B------:R-:W-:Y:S05]  /*2140*/  @!P0 BRA `(.L_x_49) ;  /* 0xfffffff800d08947 */ /* 0x000fea000383ffff */
.L_x_47:
[----:B------:R-:W-:Y:S02]  /*2150*/  WARPGROUP.DEPBAR.LE gsb0, 0x0 ;  /* 0x00008000000079c5 */ /* 0x000fe40000010000 */
[----:B----4-:R-:W-:Y:S01]  /*2160*/  BAR.SYNC.DEFER_BLOCKING 0x0 ;  /* 0x0000000000007b1d */ /* 0x010fe20000010000 */
[C---:B-1----:R-:W-:Y:S01]  /*2170*/  IMAD.SHL.U32 R3, R0.reuse, 0x80, RZ ;  /* 0x0000008000037824 */ /* 0x042fe200078e00ff */
[----:B------:R-:W-:Y:S01]  /*2180*/  ELECT P0, URZ, PT ;  /* 0x00000000003f782f */ /* 0x000fe20003800000 */
[----:B------:R-:W-:Y:S01]  /*2190*/  IMAD.SHL.U32 R4, R0, 0x10, RZ ;  /* 0x0000001000047824 */ /* 0x000fe200078e00ff */
[----:B------:R-:W-:Y:S02]  /*21a0*/  F2FP.F16.F32.PACK_AB R120, R121, R120 ;  /* 0x000000787978723e */ /* 0x000fe400000000ff */
[----:B------:R-:W-:Y:S01]  /*21b0*/  LOP3.LUT R3, R3, 0x780, RZ, 0xc0, !PT ;  /* 0x0000078003037812 */ /* 0x000fe200078ec0ff */
[----:B------:R-:W-:Y:S01]  /*21c0*/  UMOV UR21, UR18 ;  /* 0x0000001200157c82 */ /* 0x000fe20008000000 */
[----:B------:R-:W-:Y:S01]  /*21d0*/  F2FP.F16.F32.PACK_AB R121, R123, R122 ;  /* 0x0000007a7b79723e */ /* 0x000fe200000000ff */
[----:B------:R-:W-:Y:S01]  /*21e0*/  UMOV UR22, UR15 ;  /* 0x0000000f00167c82 */ /* 0x000fe20008000000 */
[----:B------:R-:W-:-:S02]  /*21f0*/  LOP3.LUT R3, R3, 0x70, R4, 0xf8, !PT ;  /* 0x0000007003037812 */ /* 0x000fc400078ef804 */
[----:B------:R-:W-:Y:S02]  /*2200*/  F2FP.F16.F32.PACK_AB R88, R89, R88 ;  /* 0x000000585958723e */ /* 0x000fe400000000ff */
[----:B------:R-:W-:Y:S01]  /*2210*/  LOP3.LUT R3, R3, 0x10, R0, 0x78, !PT ;  /* 0x0000001003037812 */ /* 0x000fe200078e7800 */
[----:B------:R-:W-:Y:S01]  /*2220*/  IMAD.SHL.U32 R0, R0, 0x40, RZ ;  /* 0x0000004000007824 */ /* 0x000fe200078e00ff */
[----:B------:R-:W-:Y:S02]  /*2230*/  ISETP.LT.U32.AND P0, PT, R2, 0x20, P0 ;  /* 0x000000200200780c */ /* 0x000fe40000701070 */
[----:B------:R-:W-:Y:S02]  /*2240*/  F2FP.F16.F32.PACK_AB R122, R125, R124 ;  /* 0x0000007c7d7a723e */ /* 0x000fe400000000ff */
[----:B------:R-:W-:Y:S02]  /*2250*/  LOP3.LUT R0, R3, 0x1800, R0, 0xf8, !PT ;  /* 0x0000180003007812 */ /* 0x000fe400078ef800 */
[----:B------:R-:W-:Y:S01]  /*2260*/  F2FP.F16.F32.PACK_AB R123, R127, R126 ;  /* 0x0000007e7f7b723e */ /* 0x000fe200000000ff */
[----:B------:R-:W1:Y:S02]  /*2270*/  @!P2 SYNCS.CCTL.IV [UR20+0x14000] ;  /* 0x01400000ff00a9b1 */ /* 0x000e640008000014 */
[----:B-1----:R-:W-:Y:S01]  /*2280*/  BAR.SYNC.DEFER_BLOCKING 0x0 ;  /* 0x0000000000007b1d */ /* 0x002fe20000010000 */
[C---:B------:R-:W-:Y:S01]  /*2290*/  LOP3.LUT R3, R0.reuse, 0x20, RZ, 0x3c, !PT ;  /* 0x0000002000037812 */ /* 0x040fe200078e3cff */
[----:B------:R-:W-:Y:S01]  /*22a0*/  VIADD R2, R0, UR20 ;  /* 0x0000001400027c36 */ /* 0x000fe20008000000 */
[----:B------:R-:W-:-:S02]  /*22b0*/  F2FP.F16.F32.PACK_AB R89, R91, R90 ;  /* 0x0000005a5b59723e */ /* 0x000fc400000000ff */
[----:B------:R-:W-:Y:S01]  /*22c0*/  F2FP.F16.F32.PACK_AB R56, R57, R56 ;  /* 0x000000383938723e */ /* 0x000fe200000000ff */
[----:B------:R-:W-:Y:S01]  /*22d0*/  VIADD R3, R3, UR20 ;  /* 0x0000001403037c36 */ /* 0x000fe20008000000 */
[----:B------:R-:W-:Y:S01]  /*22e0*/  F2FP.F16.F32.PACK_AB R90, R93, R92 ;  /* 0x0000005c5d5a723e */ /* 0x000fe200000000ff */
[----:B------:R-:W-:Y:S01]  /*22f0*/  VOTEU.ANY UP0, P0 ;  /* 0x00000000003f7886 */ /* 0x000fe20000000100 */
[----:B------:R-:W-:Y:S01]  /*2300*/  F2FP.F16.F32.PACK_AB R91, R95, R94 ;  /* 0x0000005e5f5b723e */ /* 0x000fe200000000ff */
[----:B------:R-:W-:Y:S01]  /*2310*/  VOTEU.ANY UP1, P0 ;  /* 0x00000000003f7886 */ /* 0x000fe20000020100 */
[----:B------:R-:W-:Y:S02]  /*2320*/  F2FP.F16.F32.PACK_AB R57, R59, R58 ;  /* 0x0000003a3b39723e */ /* 0x000fe400000000ff */
[----:B------:R-:W-:Y:S01]  /*2330*/  F2FP.F16.F32.PACK_AB R24, R25, R24 ;  /* 0x000000181918723e */ /* 0x000fe200000000ff */
[----:B---3--:R-:W-:Y:S01]  /*2340*/  @UP0 UMOV UR6, UR32 ;  /* 0x0000002000060c82 */ /* 0x008fe20008000000 */
[----:B------:R-:W-:Y:S01]  /*2350*/  F2FP.F16.F32.PACK_AB R128, R129, R128 ;  /* 0x000000808180723e */ /* 0x000fe200000000ff */
[----:B------:R-:W-:Y:S01]  /*2360*/  @UP0 UMOV UR7, UR33 ;  /* 0x0000002100070c82 */ /* 0x000fe20008000000 */
[----:B------:R-:W-:-:S02]  /*2370*/  F2FP.F16.F32.PACK_AB R58, R61, R60 ;  /* 0x0000003c3d3a723e */ /* 0x000fc400000000ff */
[----:B------:R-:W-:Y:S02]  /*2380*/  F2FP.F16.F32.PACK_AB R59, R63, R62 ;  /* 0x0000003e3f3b723e */ /* 0x000fe400000000ff */
[----:B------:R-:W-:Y:S02]  /*2390*/  F2FP.F16.F32.PACK_AB R25, R27, R26 ;  /* 0x0000001a1b19723e */ /* 0x000fe400000000ff */
[----:B------:R-:W-:Y:S01]  /*23a0*/  F2FP.F16.F32.PACK_AB R129, R131, R130 ;  /* 0x000000828381723e */ /* 0x000fe200000000ff */
[----:B------:R-:W1:Y:S02]  /*23b0*/  @!P2 SYNCS.CCTL.IV [UR20+0x14008] ;  /* 0x01400800ff00a9b1 */ /* 0x000e640008000014 */
[----:B-1----:R-:W-:Y:S01]  /*23c0*/  BAR.SYNC.DEFER_BLOCKING 0x0 ;  /* 0x0000000000007b1d */ /* 0x002fe20000010000 */
[----:B------:R-:W-:Y:S02]  /*23d0*/  F2FP.F16.F32.PACK_AB R96, R97, R96 ;  /* 0x000000606160723e */ /* 0x000fe400000000ff */
[----:B------:R-:W-:-:S02]  /*23e0*/  F2FP.F16.F32.PACK_AB R26, R29, R28 ;  /* 0x0000001c1d1a723e */ /* 0x000fc400000000ff */
[----:B------:R-:W-:Y:S02]  /*23f0*/  F2FP.F16.F32.PACK_AB R27, R31, R30 ;  /* 0x0000001e1f1b723e */ /* 0x000fe400000000ff */
[----:B------:R-:W-:Y:S02]  /*2400*/  LOP3.LUT R4, R0, 0x40, RZ, 0x3c, !PT ;  /* 0x0000004000047812 */ /* 0x000fe400078e3cff */
[----:B------:R-:W-:Y:S02]  /*2410*/  F2FP.F16.F32.PACK_AB R130, R133, R132 ;  /* 0x000000848582723e */ /* 0x000fe400000000ff */
[----:B------:R-:W-:Y:S01]  /*2420*/  F2FP.F16.F32.PACK_AB R131, R135, R134 ;  /* 0x000000868783723e */ /* 0x000fe200000000ff */
[----:B------:R-:W-:Y:S01]  /*2430*/  VIADD R4, R4, UR20 ;  /* 0x0000001404047c36 */ /* 0x000fe20008000000 */
[----:B------:R-:W-:Y:S02]  /*2440*/  F2FP.F16.F32.PACK_AB R97, R99, R98 ;  /* 0x000000626361723e */ /* 0x000fe400000000ff */
[----:B------:R-:W-:-:S02]  /*2450*/  F2FP.F16.F32.PACK_AB R64, R65, R64 ;  /* 0x000000404140723e */ /* 0x000fc400000000ff */
[----:B------:R-:W-:Y:S02]  /*2460*/  F2FP.F16.F32.PACK_AB R98, R101, R100 ;  /* 0x000000646562723e */ /* 0x000fe400000000ff */
[----:B------:R-:W-:Y:S02]  /*2470*/  F2FP.F16.F32.PACK_AB R99, R103, R102 ;  /* 0x000000666763723e */ /* 0x000fe400000000ff */
[----:B------:R-:W-:Y:S02]  /*2480*/  F2FP.F16.F32.PACK_AB R65, R67, R66 ;  /* 0x000000424341723e */ /* 0x000fe400000000ff */
[----:B------:R-:W-:Y:S01]  /*2490*/  F2FP.F16.F32.PACK_AB R32, R33, R32 ;  /* 0x000000202120723e */ /* 0x000fe200000000ff */
[----:B------:R-:W1:Y:S02]  /*24a0*/  @!P2 SYNCS.CCTL.IV [UR20+0x14010] ;  /* 0x01401000ff00a9b1 */ /* 0x000e640008000014 */
[----:B-1----:R-:W-:Y:S01]  /*24b0*/  BAR.SYNC.DEFER_BLOCKING 0x0 ;  /* 0x0000000000007b1d */ /* 0x002fe20000010000 */
[----:B------:R-:W-:-:S02]  /*24c0*/  F2FP.F16.F32.PACK_AB R136, R137, R136 ;  /* 0x000000888988723e */ /* 0x000fc400000000ff */
[----:B------:R-:W-:Y:S02]  /*24d0*/  F2FP.F16.F32.PACK_AB R66, R69, R68 ;  /* 0x000000444542723e */ /* 0x000fe400000000ff */
[----:B------:R-:W-:Y:S02]  /*24e0*/  F2FP.F16.F32.PACK_AB R67, R71, R70 ;  /* 0x000000464743723e */ /* 0x000fe400000000ff */
[----:B------:R-:W-:Y:S02]  /*24f0*/  F2FP.F16.F32.PACK_AB R33, R35, R34 ;  /* 0x000000222321723e */ /* 0x000fe400000000ff */
[----:B------:R-:W-:Y:S02]  /*2500*/  F2FP.F16.F32.PACK_AB R137, R139, R138 ;  /* 0x0000008a8b89723e */ /* 0x000fe400000000ff */
[----:B------:R-:W-:Y:S02]  /*2510*/  F2FP.F16.F32.PACK_AB R104, R105, R104 ;  /* 0x000000686968723e */ /* 0x000fe400000000ff */
[----:B------:R-:W-:-:S02]  /*2520*/  F2FP.F16.F32.PACK_AB R34, R37, R36 ;  /* 0x000000242522723e */ /* 0x000fc400000000ff */
[----:B------:R-:W-:Y:S02]  /*2530*/  F2FP.F16.F32.PACK_AB R35, R39, R38 ;  /* 0x000000262723723e */ /* 0x000fe400000000ff */
[----:B------:R-:W-:Y:S02]  /*2540*/  LOP3.LUT R0, R0, 0x60, RZ, 0x3c, !PT ;  /* 0x0000006000007812 */ /* 0x000fe400078e3cff */
[----:B------:R-:W-:Y:S02]  /*2550*/  F2FP.F16.F32.PACK_AB R138, R141, R140 ;  /* 0x0000008c8d8a723e */ /* 0x000fe400000000ff */
[----:B------:R-:W-:Y:S01]  /*2560*/  F2FP.F16.F32.PACK_AB R139, R143, R142 ;  /* 0x0000008e8f8b723e */ /* 0x000fe200000000ff */
[----:B------:R-:W-:Y:S01]  /*2570*/  VIADD R0, R0, UR20 ;  /* 0x0000001400007c36 */ /* 0x000fe20008000000 */
[----:B------:R-:W-:Y:S01]  /*2580*/  F2FP.F16.F32.PACK_AB R105, R107, R106 ;  /* 0x0000006a6b69723e */ /* 0x000fe200000000ff */
[----:B------:R-:W1:Y:S02]  /*2590*/  @!P2 SYNCS.CCTL.IV [UR20+0x14018] ;  /* 0x01401800ff00a9b1 */ /* 0x000e640008000014 */
[----:B-1----:R-:W-:Y:S01]  /*25a0*/  STSM.16.M88.4 [R2], R120 ;  /* 0x0000007802007844 */ /* 0x002fe20000000200 */
[----:B------:R-:W-:-:S02]  /*25b0*/  F2FP.F16.F32.PACK_AB R72, R73, R72 ;  /* 0x000000484948723e */ /* 0x000fc400000000ff */
[----:B------:R-:W-:Y:S01]  /*25c0*/  F2FP.F16.F32.PACK_AB R106, R109, R108 ;  /* 0x0000006c6d6a723e */ /* 0x000fe200000000ff */
[----:B------:R-:W-:Y:S01]  /*25d0*/  STSM.16.M88.4 [R2+0x2000], R88 ;  /* 0x0020005802007844 */ /* 0x000fe20000000200 */
[----:B------:R-:W-:Y:S02]  /*25e0*/  F2FP.F16.F32.PACK_AB R107, R111, R110 ;  /* 0x0000006e6f6b723e */ /* 0x000fe400000000ff */
[----:B------:R-:W-:Y:S01]  /*25f0*/  F2FP.F16.F32.PACK_AB R73, R75, R74 ;  /* 0x0000004a4b49723e */ /* 0x000fe200000000ff */
[----:B------:R-:W-:Y:S01]  /*2600*/  STSM.16.M88.4 [R2+0x4000], R56 ;  /* 0x0040003802007844 */ /* 0x000fe20000000200 */
[----:B------:R-:W-:Y:S02]  /*2610*/  F2FP.F16.F32.PACK_AB R40, R41, R40 ;  /* 0x000000282928723e */ /* 0x000fe400000000ff */
[----:B------:R-:W-:Y:S01]  /*2620*/  F2FP.F16.F32.PACK_AB R144, R145, R144 ;  /* 0x000000909190723e */ /* 0x000fe200000000ff */
[----:B------:R-:W-:Y:S01]  /*2630*/  STSM.16.M88.4 [R2+0x6000], R24 ;  /* 0x0060001802007844 */ /* 0x000fe20000000200 */
[----:B------:R-:W-:-:S02]  /*2640*/  F2FP.F16.F32.PACK_AB R74, R77, R76 ;  /* 0x0000004c4d4a723e */ /* 0x000fc400000000ff */
[----:B------:R-:W-:Y:S01]  /*2650*/  F2FP.F16.F32.PACK_AB R75, R79, R78 ;  /* 0x0000004e4f4b723e */ /* 0x000fe200000000ff */
[----:B------:R-:W-:Y:S01]  /*2660*/  STSM.16.M88.4 [R3], R128 ;  /* 0x0000008003007844 */ /* 0x000fe20000000200 */
        /* <DEDUP_REMOVED lines=8> */
[----:B------:R-:W-:Y:S01]  /*26f0*/  STSM.16.M88.4 [R3+0x6000], R32 ;  /* 0x0060002003007844 */ /* 0x000fe20000000200 */
[----:B------:R-:W-:Y:S02]  /*2700*/  F2FP.F16.F32.PACK_AB R147, R151, R150 ;  /* 0x000000969793723e */ /* 0x000fe400000000ff */
[----:B------:R-:W-:Y:S01]  /*2710*/  F2FP.F16.F32.PACK_AB R113, R115, R114 ;  /* 0x000000727371723e */ /* 0x000fe200000000ff */
[----:B------:R-:W-:Y:S01]  /*2720*/  STSM.16.M88.4 [R4], R136 ;  /* 0x0000008804007844 */ /* 0x000fe20000000200 */
        /* <DEDUP_REMOVED lines=11> */
[----:B------:R-:W-:Y:S01]  /*27e0*/  STSM.16.M88.4 [R0], R144 ;  /* 0x0000009000007844 */ /* 0x000fe20000000200 */
[----:B------:R-:W-:-:S02]  /*27f0*/  F2FP.F16.F32.PACK_AB R50, R53, R52 ;  /* 0x000000343532723e */ /* 0x000fc400000000ff */
[----:B------:R-:W-:Y:S01]  /*2800*/  F2FP.F16.F32.PACK_AB R51, R55, R54 ;  /* 0x000000363733723e */ /* 0x000fe200000000ff */
[----:B------:R-:W-:Y:S04]  /*2810*/  STSM.16.M88.4 [R0+0x2000], R112 ;  /* 0x0020007000007844 */ /* 0x000fe80000000200 */
[----:B------:R-:W-:Y:S04]  /*2820*/  STSM.16.M88.4 [R0+0x4000], R80 ;  /* 0x0040005000007844 */ /* 0x000fe80000000200 */
[----:B------:R-:W-:Y:S01]  /*2830*/  STSM.16.M88.4 [R0+0x6000], R48 ;  /* 0x0060003000007844 */ /* 0x000fe20000000200 */
[----:B------:R1:W-:Y:S06]  /*2840*/  MEMBAR.ALL.CTA ;  /* 0x0000000000007992 */ /* 0x0003ec0000008000 */
[----:B-1----:R-:W1:Y:S02]  /*2850*/  FENCE.VIEW.ASYNC.S ;  /* 0x00000000000073c6 */ /* 0x002e640000000000 */
[----:B-1----:R-:W-:Y:S06]  /*2860*/  BAR.SYNC.DEFER_BLOCKING 0x0 ;  /* 0x0000000000007b1d */ /* 0x002fec0000010000 */
[----:B------:R1:W-:Y:S01]  /*2870*/  @UP1 UTMASTG.2D [UR20], [UR6] ;  /* 0x00000014060013b5 */ /* 0x0003e20008008000 */
[----:B------:R0:W-:Y:S01]  /*2880*/  UTMACMDFLUSH ;  /* 0x00000000000079b7 */ /* 0x0001e20000000000 */
[----:B------:R-:W-:-:S04]  /*2890*/  DEPBAR.LE SB0, 0x0 ;  /* 0x000080000000791a */ /* 0x000fc80000000000 */
[----:B------:R-:W-:Y:S06]  /*28a0*/  BAR.SYNC.DEFER_BLOCKING 0x0 ;  /* 0x0000000000007b1d */ /* 0x000fec0000010000 */
[----:B-1----:R-:W-:Y:S05]  /*28b0*/  EXIT ;  /* 0x000000000000794d */ /* 0x002fea0003800000 */
.L_x_48:
[----:B------:R-:W1:Y:S02]  /*28c0*/  SYNCS.PHASECHK.TRANS64.TRYWAIT P0, [UR21+0x14000], R3 ;  /* 0x01400003ff0075a7 */ /* 0x000e640008000155 */
[----:B-1----:R-:W-:Y:S05]  /*28d0*/  @!P0 BRA `(.L_x_48) ;  /* 0xfffffffc00f88947 */ /* 0x002fea000383ffff */
[----:B------:R-:W-:Y:S05]  /*28e0*/  BRA `(.L_x_50) ;  /* 0xfffffff400847947 */ /* 0x000fea000383ffff */
.L_x_51:
[----:B------:R-:W-:-:S00]  /*28f0*/  BRA `(.L_x_51) ;  /* 0xfffffffc00fc7947 */ /* 0x000fc0000383ffff */
[----:B------:R-:W-:-:S00]  /*2900*/  NOP ;  /* 0x0000000000007918 */ /* 0x000fc00000000000 */
[----:B------:R-:W-:-:S00]  /*2910*/  NOP ;  /* 0x0000000000007918 */ /* 0x000fc00000000000 */
[----:B------:R-:W-:-:S00]  /*2920*/  NOP ;  /* 0x0000000000007918 */ /* 0x000fc00000000000 */
[----:B------:R-:W-:-:S00]  /*2930*/  NOP ;  /* 0x0000000000007918 */ /* 0x000fc00000000000 */
[----:B------:R-:W-:-:S00]  /*2940*/  NOP ;  /* 0x0000000000007918 */ /* 0x000fc00000000000 */
[----:B------:R-:W-:-:S00]  /*2950*/  NOP ;  /* 0x0000000000007918 */ /* 0x000fc00000000000 */
[----:B------:R-:W-:-:S00]  /*2960*/  NOP ;  /* 0x0000000000007918 */ /* 0x000fc00000000000 */
[----:B------:R-:W-:-:S00]  /*2970*/  NOP ;  /* 0x0000000000007918 */ /* 0x000fc00000000000 */
.L_x_52:


//--------------------- .nv.shared.gluon_wgmma    --------------------------
	.section	.nv.shared.gluon_wgmma,"aw",@nobits
	.sectionflags	@""
	.align	16
	.zero		1024


//--------------------- .nv.shared.reserved.0     --------------------------
	.section	.nv.shared.reserved.0,"aw",@nobits
	.weak		__nv_reservedSMEM_offset_0_alias
	.size		__nv_reservedSMEM_offset_0_alias, 0, 0
	.other		__nv_reservedSMEM_offset_0_alias,@"STO_CUDA_RESERVED_SHARED STV_DEFAULT"
__nv_reservedSMEM_offset_0_alias:
	.zero		0


//--------------------- .nv.constant0.gluon_wgmma --------------------------
	.section	.nv.constant0.gluon_wgmma,"a",@progbits
	.sectionflags	@""
	.align	4
.nv.constant0.gluon_wgmma:
	.zero		608


//--------------------- SYMBOLS --------------------------

	.type		.nv.reservedSmem.offset0,@object
	.size		.nv.reservedSmem.offset0,0x4
